// auto-generated by cutlass_sweep.gemm — config: {"arch": "sm_100", "cluster_m": 1, "cluster_n": 1, "dtype": "int8", "dtype_b": "int8", "layout": "nt", "stages": 0, "tile_k": 128, "tile_m": 128, "tile_n": 256}
#include "cutlass/cutlass.h"
#include "cutlass/gemm/collective/collective_builder.hpp"
#include "cutlass/gemm/device/gemm_universal_adapter.h"
#include "cutlass/gemm/kernel/gemm_universal.hpp"
#include "cutlass/epilogue/collective/collective_builder.hpp"

using ElemA = int8_t;
using ElemB = int8_t;
using ElemCD = int8_t;
using Acc  = int32_t;
using TileShape    = cute::Shape<cute::_128, cute::_256, cute::_128>;
using ClusterShape = cute::Shape<cute::_1, cute::_1, cute::_1>;

using CollectiveEpilogue = typename cutlass::epilogue::collective::CollectiveBuilder<
    cutlass::arch::Sm100, cutlass::arch::OpClassTensorOp,
    TileShape, ClusterShape,
    cutlass::epilogue::collective::EpilogueTileAuto,
    Acc, Acc,
    ElemCD, cutlass::layout::RowMajor, 128 / cutlass::sizeof_bits<ElemCD>::value,
    ElemCD, cutlass::layout::RowMajor, 128 / cutlass::sizeof_bits<ElemCD>::value,
    cutlass::epilogue::collective::EpilogueScheduleAuto
  >::CollectiveOp;

using CollectiveMainloop = typename cutlass::gemm::collective::CollectiveBuilder<
    cutlass::arch::Sm100, cutlass::arch::OpClassTensorOp,
    ElemA, cutlass::layout::RowMajor, 128 / cutlass::sizeof_bits<ElemA>::value,
    ElemB, cutlass::layout::ColumnMajor, 128 / cutlass::sizeof_bits<ElemB>::value,
    Acc,
    TileShape, ClusterShape,
    cutlass::gemm::collective::StageCountAutoCarveout<static_cast<int>(sizeof(typename CollectiveEpilogue::SharedStorage))>,
    cutlass::gemm::collective::KernelScheduleAuto
  >::CollectiveOp;

using GemmKernel = cutlass::gemm::kernel::GemmUniversal<
    cute::Shape<int,int,int,int>,
    CollectiveMainloop,
    CollectiveEpilogue
>;
using Gemm = cutlass::gemm::device::GemmUniversalAdapter<GemmKernel>;

// Force the device kernel symbol into the cubin without needing a host main.
auto* _anchor = &cutlass::device_kernel<GemmKernel>;


// ===== COMPILED SASS (sm_100a) =====

	.target	sm_100a

	.elftype	@"ET_EXEC"


//--------------------- .note.nv.tkinfo           --------------------------
	.section	.note.nv.tkinfo,"",@"SHT_NOTE"
	.sectionflags	@"SHF_NOTE_NV_TKINFO"
	.tkinfo
        /*0018*/ 	.word	0x00000002
        /*0030*/ 	.string	""
        /*0030*/ 	.string	"ptxas"
        /*0030*/ 	.string	"Cuda compilation tools, release 13.0, V13.0.88"
        /*0030*/ 	.string	"Build cuda_13.0.r13.0/compiler.36424714_0"
        /*0030*/ 	.string	"-arch sm_100a -m 64 "



//--------------------- .note.nv.cuinfo           --------------------------
	.section	.note.nv.cuinfo,"",@"SHT_NOTE"
	.sectionflags	@"SHF_NOTE_NV_CUINFO"
        /*0018*/ 	.short	0x0002
        /*001a*/ 	.short	0x0064
        /*001c*/ 	.short	0x0082
	.zero		2


//--------------------- .nv.info                  --------------------------
	.section	.nv.info,"",@"SHT_CUDA_INFO"
	.align	4


	//----- nvinfo : EIATTR_REGCOUNT
	.align		4
        /*0000*/ 	.byte	0x04, 0x2f
        /*0002*/ 	.short	(.L_20 - .L_19)
	.align		4
.L_19:
        /*0004*/ 	.word	index@(_ZN7cutlass13device_kernelINS_4gemm6kernel13GemmUniversalIN4cute5tupleIJiiiiEEENS1_10collective13CollectiveMmaINS1_35MainloopSm100TmaUmmaWarpSpecializedILi3ELi2ELi2ENS5_IJNS4_1CILi1EEESB_SB_EEEEENS5_IJNSA_ILi128EEENSA_ILi256EEESE_EEEaNS5_IJlSB_lEEEaSH_NS4_8TiledMMAINS4_8MMA_AtomIJNS4_15SM100_MMA_S8_SSIaaiLi128ELi256ELNS4_4UMMA5MajorE0ELSM_0ELNSL_8SaturateE0EEEEEENS4_6LayoutISC_NS5_IJNSA_ILi0EEESR_SR_EEEEENS5_IJNS4_10UnderscoreESU_SU_EEEEENS4_13SM90_TMA_LOADENS4_14ComposedLayoutINS4_7SwizzleILi3ELi4ELi3EEENS4_18smem_ptr_flag_bitsILi8EEENSQ_INS5_IJNSA_ILi8EEESE_EEENS5_IJSE_SB_EEEEEEEvNS4_8identityESX_S17_vS18_EENS_8epilogue10collective18CollectiveEpilogueINS1A_23Sm100TmaWarpSpecializedILi4ELi2ELi64ELb0ELb0EEEJSG_NS5_IJNSQ_ISE_SB_EENSQ_INSA_ILi64EEESB_EEEEEaSH_aSH_NS1A_6fusion15FusionCallbacksIS1E_NS1J_17LinearCombinationIaiaiLNS_15FloatRoundStyleE2EEESG_S1I_JEEENS4_5SM1004TMEM4LOAD26SM100_TMEM_LOAD_32dp32b64xESX_NSY_INSZ_ILi2ELi4ELi3EEES12_NSQ_INS5_IJS13_S1G_EEENS5_IJS1G_SB_EEEEEEENS4_39AutoVectorizingCopyWithAssumedAlignmentILi128EEENS4_14SM90_TMA_STOREES1X_S1Z_S1Z_EEEvvEEEEvNT_6ParamsE)
        /*0008*/ 	.word	0x000000af


	//----- nvinfo : EIATTR_FRAME_SIZE
	.align		4
.L_20:
        /*000c*/ 	.byte	0x04, 0x11
        /*000e*/ 	.short	(.L_22 - .L_21)
	.align		4
.L_21:
        /*0010*/ 	.word	index@($__internal_2_$__cuda_sm10x_tcgen05_guardrail_trap_unallocated_columns_being_dealloced)
        /*0014*/ 	.word	0x00000000


	//----- nvinfo : EIATTR_FRAME_SIZE
	.align		4
.L_22:
        /*0018*/ 	.byte	0x04, 0x11
        /*001a*/ 	.short	(.L_24 - .L_23)
	.align		4
.L_23:
        /*001c*/ 	.word	index@($__internal_1_$__cuda_sm10x_tcgen05_guardrail_trap_phase_invalid_during_alloc)
        /*0020*/ 	.word	0x00000000


	//----- nvinfo : EIATTR_FRAME_SIZE
	.align		4
.L_24:
        /*0024*/ 	.byte	0x04, 0x11
        /*0026*/ 	.short	(.L_26 - .L_25)
	.align		4
.L_25:
        /*0028*/ 	.word	index@($__internal_0_$__cuda_sm10x_tcgen05_guardrail_trap_col_being_dealloced_not_returned_by_alloc)
        /*002c*/ 	.word	0x00000000


	//----- nvinfo : EIATTR_FRAME_SIZE
	.align		4
.L_26:
        /*0030*/ 	.byte	0x04, 0x11
        /*0032*/ 	.short	(.L_28 - .L_27)
	.align		4
.L_27:
        /*0034*/ 	.word	index@(_ZN7cutlass13device_kernelINS_4gemm6kernel13GemmUniversalIN4cute5tupleIJiiiiEEENS1_10collective13CollectiveMmaINS1_35MainloopSm100TmaUmmaWarpSpecializedILi3ELi2ELi2ENS5_IJNS4_1CILi1EEESB_SB_EEEEENS5_IJNSA_ILi128EEENSA_ILi256EEESE_EEEaNS5_IJlSB_lEEEaSH_NS4_8TiledMMAINS4_8MMA_AtomIJNS4_15SM100_MMA_S8_SSIaaiLi128ELi256ELNS4_4UMMA5MajorE0ELSM_0ELNSL_8SaturateE0EEEEEENS4_6LayoutISC_NS5_IJNSA_ILi0EEESR_SR_EEEEENS5_IJNS4_10UnderscoreESU_SU_EEEEENS4_13SM90_TMA_LOADENS4_14ComposedLayoutINS4_7SwizzleILi3ELi4ELi3EEENS4_18smem_ptr_flag_bitsILi8EEENSQ_INS5_IJNSA_ILi8EEESE_EEENS5_IJSE_SB_EEEEEEEvNS4_8identityESX_S17_vS18_EENS_8epilogue10collective18CollectiveEpilogueINS1A_23Sm100TmaWarpSpecializedILi4ELi2ELi64ELb0ELb0EEEJSG_NS5_IJNSQ_ISE_SB_EENSQ_INSA_ILi64EEESB_EEEEEaSH_aSH_NS1A_6fusion15FusionCallbacksIS1E_NS1J_17LinearCombinationIaiaiLNS_15FloatRoundStyleE2EEESG_S1I_JEEENS4_5SM1004TMEM4LOAD26SM100_TMEM_LOAD_32dp32b64xESX_NSY_INSZ_ILi2ELi4ELi3EEES12_NSQ_INS5_IJS13_S1G_EEENS5_IJS1G_SB_EEEEEEENS4_39AutoVectorizingCopyWithAssumedAlignmentILi128EEENS4_14SM90_TMA_STOREES1X_S1Z_S1Z_EEEvvEEEEvNT_6ParamsE)
        /*0038*/ 	.word	0x00000000


	//----- nvinfo : EIATTR_MIN_STACK_SIZE
	.align		4
.L_28:
        /*003c*/ 	.byte	0x04, 0x12
        /*003e*/ 	.short	(.L_30 - .L_29)
	.align		4
.L_29:
        /*0040*/ 	.word	index@(_ZN7cutlass13device_kernelINS_4gemm6kernel13GemmUniversalIN4cute5tupleIJiiiiEEENS1_10collective13CollectiveMmaINS1_35MainloopSm100TmaUmmaWarpSpecializedILi3ELi2ELi2ENS5_IJNS4_1CILi1EEESB_SB_EEEEENS5_IJNSA_ILi128EEENSA_ILi256EEESE_EEEaNS5_IJlSB_lEEEaSH_NS4_8TiledMMAINS4_8MMA_AtomIJNS4_15SM100_MMA_S8_SSIaaiLi128ELi256ELNS4_4UMMA5MajorE0ELSM_0ELNSL_8SaturateE0EEEEEENS4_6LayoutISC_NS5_IJNSA_ILi0EEESR_SR_EEEEENS5_IJNS4_10UnderscoreESU_SU_EEEEENS4_13SM90_TMA_LOADENS4_14ComposedLayoutINS4_7SwizzleILi3ELi4ELi3EEENS4_18smem_ptr_flag_bitsILi8EEENSQ_INS5_IJNSA_ILi8EEESE_EEENS5_IJSE_SB_EEEEEEEvNS4_8identityESX_S17_vS18_EENS_8epilogue10collective18CollectiveEpilogueINS1A_23Sm100TmaWarpSpecializedILi4ELi2ELi64ELb0ELb0EEEJSG_NS5_IJNSQ_ISE_SB_EENSQ_INSA_ILi64EEESB_EEEEEaSH_aSH_NS1A_6fusion15FusionCallbacksIS1E_NS1J_17LinearCombinationIaiaiLNS_15FloatRoundStyleE2EEESG_S1I_JEEENS4_5SM1004TMEM4LOAD26SM100_TMEM_LOAD_32dp32b64xESX_NSY_INSZ_ILi2ELi4ELi3EEES12_NSQ_INS5_IJS13_S1G_EEENS5_IJS1G_SB_EEEEEEENS4_39AutoVectorizingCopyWithAssumedAlignmentILi128EEENS4_14SM90_TMA_STOREES1X_S1Z_S1Z_EEEvvEEEEvNT_6ParamsE)
        /*0044*/ 	.word	0x00000000
.L_30:


//--------------------- .nv.compat                --------------------------
	.section	.nv.compat,"",@"SHT_CUDA_COMPAT_INFO"
	.align	4
        /*0000*/ 	.byte	0x02, 0x09, 0x01, 0x00, 0x02, 0x02, 0x03, 0x00, 0x02, 0x05, 0x06, 0x00, 0x03, 0x07, 0x01, 0x01
        /*0010*/ 	.byte	0x02, 0x03, 0x01, 0x00, 0x02, 0x06, 0x01, 0x00, 0x04, 0x0b, 0x08, 0x00, 0x01, 0x00, 0x00, 0x00
        /*0020*/ 	.byte	0x00, 0x00, 0x00, 0x00


//--------------------- .nv.info._ZN7cutlass13device_kernelINS_4gemm6kernel13GemmUniversalIN4cute5tupleIJiiiiEEENS1_10collective13CollectiveMmaINS1_35MainloopSm100TmaUmmaWarpSpecializedILi3ELi2ELi2ENS5_IJNS4_1CILi1EEESB_SB_EEEEENS5_IJNSA_ILi128EEENSA_ILi256EEESE_EEEaNS5_IJlSB_lEEEaSH_NS4_8TiledMMAINS4_8MMA_AtomIJNS4_15SM100_MMA_S8_SSIaaiLi128ELi256ELNS4_4UMMA5MajorE0ELSM_0ELNSL_8SaturateE0EEEEEENS4_6LayoutISC_NS5_IJNSA_ILi0EEESR_SR_EEEEENS5_IJNS4_10UnderscoreESU_SU_EEEEENS4_13SM90_TMA_LOADENS4_14ComposedLayoutINS4_7SwizzleILi3ELi4ELi3EEENS4_18smem_ptr_flag_bitsILi8EEENSQ_INS5_IJNSA_ILi8EEESE_EEENS5_IJSE_SB_EEEEEEEvNS4_8identityESX_S17_vS18_EENS_8epilogue10collective18CollectiveEpilogueINS1A_23Sm100TmaWarpSpecializedILi4ELi2ELi64ELb0ELb0EEEJSG_NS5_IJNSQ_ISE_SB_EENSQ_INSA_ILi64EEESB_EEEEEaSH_aSH_NS1A_6fusion15FusionCallbacksIS1E_NS1J_17LinearCombinationIaiaiLNS_15FloatRoundStyleE2EEESG_S1I_JEEENS4_5SM1004TMEM4LOAD26SM100_TMEM_LOAD_32dp32b64xESX_NSY_INSZ_ILi2ELi4ELi3EEES12_NSQ_INS5_IJS13_S1G_EEENS5_IJS1G_SB_EEEEEEENS4_39AutoVectorizingCopyWithAssumedAlignmentILi128EEENS4_14SM90_TMA_STOREES1X_S1Z_S1Z_EEEvvEEEEvNT_6ParamsE --------------------------
	.section	.nv.info._ZN7cutlass13device_kernelINS_4gemm6kernel13GemmUniversalIN4cute5tupleIJiiiiEEENS1_10collective13CollectiveMmaINS1_35MainloopSm100TmaUmmaWarpSpecializedILi3ELi2ELi2ENS5_IJNS4_1CILi1EEESB_SB_EEEEENS5_IJNSA_ILi128EEENSA_ILi256EEESE_EEEaNS5_IJlSB_lEEEaSH_NS4_8TiledMMAINS4_8MMA_AtomIJNS4_15SM100_MMA_S8_SSIaaiLi128ELi256ELNS4_4UMMA5MajorE0ELSM_0ELNSL_8SaturateE0EEEEEENS4_6LayoutISC_NS5_IJNSA_ILi0EEESR_SR_EEEEENS5_IJNS4_10UnderscoreESU_SU_EEEEENS4_13SM90_TMA_LOADENS4_14ComposedLayoutINS4_7SwizzleILi3ELi4ELi3EEENS4_18smem_ptr_flag_bitsILi8EEENSQ_INS5_IJNSA_ILi8EEESE_EEENS5_IJSE_SB_EEEEEEEvNS4_8identityESX_S17_vS18_EENS_8epilogue10collective18CollectiveEpilogueINS1A_23Sm100TmaWarpSpecializedILi4ELi2ELi64ELb0ELb0EEEJSG_NS5_IJNSQ_ISE_SB_EENSQ_INSA_ILi64EEESB_EEEEEaSH_aSH_NS1A_6fusion15FusionCallbacksIS1E_NS1J_17LinearCombinationIaiaiLNS_15FloatRoundStyleE2EEESG_S1I_JEEENS4_5SM1004TMEM4LOAD26SM100_TMEM_LOAD_32dp32b64xESX_NSY_INSZ_ILi2ELi4ELi3EEES12_NSQ_INS5_IJS13_S1G_EEENS5_IJS1G_SB_EEEEEEENS4_39AutoVectorizingCopyWithAssumedAlignmentILi128EEENS4_14SM90_TMA_STOREES1X_S1Z_S1Z_EEEvvEEEEvNT_6ParamsE,"",@"SHT_CUDA_INFO"
	.sectionflags	@""
	.align	4


	//----- nvinfo : EIATTR_CUDA_API_VERSION
	.align		4
        /*0000*/ 	.byte	0x04, 0x37
        /*0002*/ 	.short	(.L_32 - .L_31)
.L_31:
        /*0004*/ 	.word	0x00000082


	//----- nvinfo : EIATTR_KPARAM_INFO
	.align		4
.L_32:
        /*0008*/ 	.byte	0x04, 0x17
        /*000a*/ 	.short	(.L_34 - .L_33)
.L_33:
        /*000c*/ 	.word	0x00000000
        /*0010*/ 	.short	0x0000
        /*0012*/ 	.short	0x0000
        /*0014*/ 	.byte	0x00, 0xf0, 0x01, 0x20


	//----- nvinfo : EIATTR_AT_ENTRY_FRAGMENTS
	.align		4
.L_34:
        /*0018*/ 	.byte	0x04, 0x4f
        /*001a*/ 	.short	(.L_36 - .L_35)


	//   ....[0]....
.L_35:
        /*001c*/ 	.word	0x00000006


	//----- nvinfo : EIATTR_RESERVED_SMEM_USED
	.align		4
.L_36:
        /*0020*/ 	.byte	0x01, 0x41
	.zero		2


	//----- nvinfo : EIATTR_SPARSE_MMA_MASK
	.align		4
        /*0024*/ 	.byte	0x03, 0x50
        /*0026*/ 	.short	0x0000


	//----- nvinfo : EIATTR_TCGEN05_1CTA_USED
	.align		4
        /*0028*/ 	.byte	0x01, 0x51
	.zero		2


	//----- nvinfo : EIATTR_MAXREG_COUNT
	.align		4
        /*002c*/ 	.byte	0x03, 0x1b
        /*002e*/ 	.short	0x00ff


	//----- nvinfo : EIATTR_NUM_BARRIERS
	.align		4
        /*0030*/ 	.byte	0x02, 0x4c
        /*0032*/ 	.byte	0x07
	.zero		1


	//----- nvinfo : EIATTR_EXTERNS
	.align		4
        /*0034*/ 	.byte	0x04, 0x0f
        /*0036*/ 	.short	(.L_38 - .L_37)


	//   ....[0]....
	.align		4
.L_37:
        /*0038*/ 	.word	index@(__assertfail)


	//----- nvinfo : EIATTR_MERCURY_ISA_VERSION
	.align		4
.L_38:
        /*003c*/ 	.byte	0x03, 0x5f
        /*003e*/ 	.short	0x0101


	//----- nvinfo : EIATTR_INT_WARP_WIDE_INSTR_OFFSETS
	.align		4
        /*0040*/ 	.byte	0x04, 0x31
        /*0042*/ 	.short	(.L_40 - .L_39)


	//   ....[0]....
.L_39:
        /*0044*/ 	.word	0x00001d90


	//   ....[1]....
        /*0048*/ 	.word	0x00003630


	//   ....[2]....
        /*004c*/ 	.word	0x00003650


	//   ....[3]....
        /*0050*/ 	.word	0x00003680


	//   ....[4]....
        /*0054*/ 	.word	0x00003fc0


	//   ....[5]....
        /*0058*/ 	.word	0x00004030


	//   ....[6]....
        /*005c*/ 	.word	0x00004110


	//   ....[7]....
        /*0060*/ 	.word	0x00004190


	//   ....[8]....
        /*0064*/ 	.word	0x000042a0


	//   ....[9]....
        /*0068*/ 	.word	0x00004330


	//   ....[10]....
        /*006c*/ 	.word	0x00004510


	//   ....[11]....
        /*0070*/ 	.word	0x00004670


	//----- nvinfo : EIATTR_COOP_GROUP_MASK_REGIDS
	.align		4
.L_40:
        /*0074*/ 	.byte	0x04, 0x29
        /*0076*/ 	.short	(.L_42 - .L_41)


	//   ....[0]....
.L_41:
        /*0078*/ 	.word	0xffffffff


	//   ....[1]....
        /*007c*/ 	.word	0xffffffff


	//   ....[2]....
        /*0080*/ 	.word	0xffffffff


	//   ....[3]....
        /*0084*/ 	.word	0xffffffff


	//   ....[4]....
        /*0088*/ 	.word	0xffffffff


	//   ....[5]....
        /*008c*/ 	.word	0xffffffff


	//   ....[6]....
        /*0090*/ 	.word	0xffffffff


	//   ....[7]....
        /*0094*/ 	.word	0xffffffff


	//   ....[8]....
        /*0098*/ 	.word	0xffffffff


	//   ....[9]....
        /*009c*/ 	.word	0xffffffff


	//   ....[10]....
        /*00a0*/ 	.word	0xffffffff


	//   ....[11]....
        /*00a4*/ 	.word	0xffffffff


	//   ....[12]....
        /*00a8*/ 	.word	0xffffffff


	//----- nvinfo : EIATTR_COOP_GROUP_INSTR_OFFSETS
	.align		4
.L_42:
        /*00ac*/ 	.byte	0x04, 0x28
        /*00ae*/ 	.short	(.L_44 - .L_43)


	//   ....[0]....
.L_43:
        /*00b0*/ 	.word	0x00000090


	//   ....[1]....
        /*00b4*/ 	.word	0x000004d0


	//   ....[2]....
        /*00b8*/ 	.word	0x00000620


	//   ....[3]....
        /*00bc*/ 	.word	0x000007c0


	//   ....[4]....
        /*00c0*/ 	.word	0x000008c0


	//   ....[5]....
        /*00c4*/ 	.word	0x00000a30


	//   ....[6]....
        /*00c8*/ 	.word	0x00000b90


	//   ....[7]....
        /*00cc*/ 	.word	0x00001c70


	//   ....[8]....
        /*00d0*/ 	.word	0x000029c0


	//   ....[9]....
        /*00d4*/ 	.word	0x00002bd0


	//   ....[10]....
        /*00d8*/ 	.word	0x00002c00


	//   ....[11]....
        /*00dc*/ 	.word	0x00003510


	//   ....[12]....
        /*00e0*/ 	.word	0x00003740


	//----- nvinfo : EIATTR_VRC_CTA_INIT_COUNT
	.align		4
.L_44:
        /*00e4*/ 	.byte	0x02, 0x4a
        /*00e6*/ 	.byte	0x80
	.zero		1


	//----- nvinfo : EIATTR_SYSCALL_OFFSETS
	.align		4
        /*00e8*/ 	.byte	0x04, 0x46
        /*00ea*/ 	.short	(.L_46 - .L_45)


	//   ....[0]....
.L_45:
        /*00ec*/ 	.word	0x000050f0


	//   ....[1]....
        /*00f0*/ 	.word	0x00005230


	//   ....[2]....
        /*00f4*/ 	.word	0x00005a90


	//   ....[3]....
        /*00f8*/ 	.word	0x00007090


	//   ....[4]....
        /*00fc*/ 	.word	0x00008630


	//   ....[5]....
        /*0100*/ 	.word	0x00009c00


	//----- nvinfo : EIATTR_MBARRIER_INSTR_OFFSETS
	.align		4
.L_46:
        /*0104*/ 	.byte	0x04, 0x39
        /*0106*/ 	.short	(.L_48 - .L_47)


	//   ....[0]....
.L_47:
        /*0108*/ 	.word	0x000005b0
        /*010c*/ 	.word	0x000000ff
        /*0110*/ 	.word	0x00000000
        /*0114*/ 	.short	0x0100
        /*0116*/ 	.byte	0x05
	.zero		1


	//   ....[1]....
        /*0118*/ 	.word	0x000005c0
        /*011c*/ 	.word	0x000000ff
        /*0120*/ 	.word	0x00000018
        /*0124*/ 	.short	0x0100
        /*0126*/ 	.byte	0x05
	.zero		1


	//   ....[2]....
        /*0128*/ 	.word	0x000005d0
        /*012c*/ 	.word	0x000000ff
        /*0130*/ 	.word	0x00000008
        /*0134*/ 	.short	0x0100
        /*0136*/ 	.byte	0x05
	.zero		1


	//   ....[3]....
        /*0138*/ 	.word	0x000005e0
        /*013c*/ 	.word	0x000000ff
        /*0140*/ 	.word	0x00000020
        /*0144*/ 	.short	0x0100
        /*0146*/ 	.byte	0x05
	.zero		1


	//   ....[4]....
        /*0148*/ 	.word	0x000005f0
        /*014c*/ 	.word	0x000000ff
        /*0150*/ 	.word	0x00000010
        /*0154*/ 	.short	0x0100
        /*0156*/ 	.byte	0x05
	.zero		1


	//   ....[5]....
        /*0158*/ 	.word	0x00000600
        /*015c*/ 	.word	0x000000ff
        /*0160*/ 	.word	0x00000028
        /*0164*/ 	.short	0x0100
        /*0166*/ 	.byte	0x05
	.zero		1


	//   ....[6]....
        /*0168*/ 	.word	0x00000730
        /*016c*/ 	.word	0x000000ff
        /*0170*/ 	.word	0x00000030
        /*0174*/ 	.short	0x0100
        /*0176*/ 	.byte	0x07
	.zero		1


	//   ....[7]....
        /*0178*/ 	.word	0x00000740
        /*017c*/ 	.word	0x000000ff
        /*0180*/ 	.word	0x00000050
        /*0184*/ 	.short	0x0100
        /*0186*/ 	.byte	0x07
	.zero		1


	//   ....[8]....
        /*0188*/ 	.word	0x00000750
        /*018c*/ 	.word	0x000000ff
        /*0190*/ 	.word	0x00000038
        /*0194*/ 	.short	0x0100
        /*0196*/ 	.byte	0x07
	.zero		1


	//   ....[9]....
        /*0198*/ 	.word	0x00000760
        /*019c*/ 	.word	0x000000ff
        /*01a0*/ 	.word	0x00000058
        /*01a4*/ 	.short	0x0100
        /*01a6*/ 	.byte	0x07
	.zero		1


	//   ....[10]....
        /*01a8*/ 	.word	0x00000770
        /*01ac*/ 	.word	0x000000ff
        /*01b0*/ 	.word	0x00000040
        /*01b4*/ 	.short	0x0100
        /*01b6*/ 	.byte	0x07
	.zero		1


	//   ....[11]....
        /*01b8*/ 	.word	0x00000780
        /*01bc*/ 	.word	0x000000ff
        /*01c0*/ 	.word	0x00000060
        /*01c4*/ 	.short	0x0100
        /*01c6*/ 	.byte	0x07
	.zero		1


	//   ....[12]....
        /*01c8*/ 	.word	0x00000790
        /*01cc*/ 	.word	0x000000ff
        /*01d0*/ 	.word	0x00000048
        /*01d4*/ 	.short	0x0100
        /*01d6*/ 	.byte	0x07
	.zero		1


	//   ....[13]....
        /*01d8*/ 	.word	0x000007a0
        /*01dc*/ 	.word	0x000000ff
        /*01e0*/ 	.word	0x00000068
        /*01e4*/ 	.short	0x0100
        /*01e6*/ 	.byte	0x07
	.zero		1


	//   ....[14]....
        /*01e8*/ 	.word	0x00000890
        /*01ec*/ 	.word	0x000000ff
        /*01f0*/ 	.word	0x00000070
        /*01f4*/ 	.short	0x0100
        /*01f6*/ 	.byte	0x05
	.zero		1


	//   ....[15]....
        /*01f8*/ 	.word	0x000008a0
        /*01fc*/ 	.word	0x000000ff
        /*0200*/ 	.word	0x00000078
        /*0204*/ 	.short	0x0100
        /*0206*/ 	.byte	0x05
	.zero		1


	//   ....[16]....
        /*0208*/ 	.word	0x000009e0
        /*020c*/ 	.word	0x000000ff
        /*0210*/ 	.word	0x00000080
        /*0214*/ 	.short	0x0100
        /*0216*/ 	.byte	0x05
	.zero		1


	//   ....[17]....
        /*0218*/ 	.word	0x000009f0
        /*021c*/ 	.word	0x000000ff
        /*0220*/ 	.word	0x00000090
        /*0224*/ 	.short	0x0100
        /*0226*/ 	.byte	0x05
	.zero		1


	//   ....[18]....
        /*0228*/ 	.word	0x00000a00
        /*022c*/ 	.word	0x000000ff
        /*0230*/ 	.word	0x00000088
        /*0234*/ 	.short	0x0100
        /*0236*/ 	.byte	0x05
	.zero		1


	//   ....[19]....
        /*0238*/ 	.word	0x00000a10
        /*023c*/ 	.word	0x000000ff
        /*0240*/ 	.word	0x00000098
        /*0244*/ 	.short	0x0100
        /*0246*/ 	.byte	0x05
	.zero		1


	//   ....[20]....
        /*0248*/ 	.word	0x00000b40
        /*024c*/ 	.word	0x000000ff
        /*0250*/ 	.word	0x000000a0
        /*0254*/ 	.short	0x0100
        /*0256*/ 	.byte	0x07
	.zero		1


	//   ....[21]....
        /*0258*/ 	.word	0x00000b50
        /*025c*/ 	.word	0x000000ff
        /*0260*/ 	.word	0x000000b0
        /*0264*/ 	.short	0x0100
        /*0266*/ 	.byte	0x07
	.zero		1


	//   ....[22]....
        /*0268*/ 	.word	0x00000b60
        /*026c*/ 	.word	0x000000ff
        /*0270*/ 	.word	0x000000a8
        /*0274*/ 	.short	0x0100
        /*0276*/ 	.byte	0x07
	.zero		1


	//   ....[23]....
        /*0278*/ 	.word	0x00000b70
        /*027c*/ 	.word	0x000000ff
        /*0280*/ 	.word	0x000000b8
        /*0284*/ 	.short	0x0100
        /*0286*/ 	.byte	0x07
	.zero		1


	//   ....[24]....
        /*0288*/ 	.word	0x00000c60
        /*028c*/ 	.word	0x000000ff
        /*0290*/ 	.word	0x000000c0
        /*0294*/ 	.short	0x0100
        /*0296*/ 	.byte	0x05
	.zero		1


	//   ....[25]....
        /*0298*/ 	.word	0x00000c70
        /*029c*/ 	.word	0x000000ff
        /*02a0*/ 	.word	0x000000d0
        /*02a4*/ 	.short	0x0100
        /*02a6*/ 	.byte	0x05
	.zero		1


	//   ....[26]....
        /*02a8*/ 	.word	0x00000c80
        /*02ac*/ 	.word	0x000000ff
        /*02b0*/ 	.word	0x000000c8
        /*02b4*/ 	.short	0x0100
        /*02b6*/ 	.byte	0x05
	.zero		1


	//   ....[27]....
        /*02b8*/ 	.word	0x00000c90
        /*02bc*/ 	.word	0x000000ff
        /*02c0*/ 	.word	0x000000d8
        /*02c4*/ 	.short	0x0100
        /*02c6*/ 	.byte	0x05
	.zero		1


	//   ....[28]....
        /*02c8*/ 	.word	0x00001570
        /*02cc*/ 	.word	0x00000003
        /*02d0*/ 	.word	0x000000d0
        /*02d4*/ 	.short	0x010a
        /*02d6*/ 	.byte	0xff
	.zero		1


	//   ....[29]....
        /*02d8*/ 	.word	0x000015a0
        /*02dc*/ 	.word	0x00000003
        /*02e0*/ 	.word	0x000000c0
        /*02e4*/ 	.short	0x0101
        /*02e6*/ 	.byte	0xff
	.zero		1


	//   ....[30]....
        /*02e8*/ 	.word	0x00001670
        /*02ec*/ 	.word	0x000000ff
        /*02f0*/ 	.word	0x00000018
        /*02f4*/ 	.short	0x010a
        /*02f6*/ 	.byte	0x08
	.zero		1


	//   ....[31]....
        /*02f8*/ 	.word	0x00001710
        /*02fc*/ 	.word	0x000000ff
        /*0300*/ 	.word	0x00000018
        /*0304*/ 	.short	0x010a
        /*0306*/ 	.byte	0x21
	.zero		1


	//   ....[32]....
        /*0308*/ 	.word	0x00001860
        /*030c*/ 	.word	0x000000ff
        /*0310*/ 	.word	0x00000018
        /*0314*/ 	.short	0x010a
        /*0316*/ 	.byte	0x08
	.zero		1


	//   ....[33]....
        /*0318*/ 	.word	0x00001970
        /*031c*/ 	.word	0x000000ff
        /*0320*/ 	.word	0x00000078
        /*0324*/ 	.short	0x0101
        /*0326*/ 	.byte	0x04
	.zero		1


	//   ....[34]....
        /*0328*/ 	.word	0x00001990
        /*032c*/ 	.word	0x000000ff
        /*0330*/ 	.word	0x00000018
        /*0334*/ 	.short	0x010a
        /*0336*/ 	.byte	0x08
	.zero		1


	//   ....[35]....
        /*0338*/ 	.word	0x00001a10
        /*033c*/ 	.word	0x000000ff
        /*0340*/ 	.word	0x00000018
        /*0344*/ 	.short	0x010a
        /*0346*/ 	.byte	0x11
	.zero		1


	//   ....[36]....
        /*0348*/ 	.word	0x00001b60
        /*034c*/ 	.word	0x000000ff
        /*0350*/ 	.word	0x00000018
        /*0354*/ 	.short	0x010a
        /*0356*/ 	.byte	0x08
	.zero		1


	//   ....[37]....
        /*0358*/ 	.word	0x00001ca0
        /*035c*/ 	.word	0x00000002
        /*0360*/ 	.word	0x00000080
        /*0364*/ 	.short	0x010a
        /*0366*/ 	.byte	0xff
	.zero		1


	//   ....[38]....
        /*0368*/ 	.word	0x00001d60
        /*036c*/ 	.word	0x00000002
        /*0370*/ 	.word	0x00000000
        /*0374*/ 	.short	0x0101
        /*0376*/ 	.byte	0xff
	.zero		1


	//   ....[39]....
        /*0378*/ 	.word	0x000022c0
        /*037c*/ 	.word	0x000000ff
        /*0380*/ 	.word	0x00000000
        /*0384*/ 	.short	0x010a
        /*0386*/ 	.byte	0x05
	.zero		1


	//   ....[40]....
        /*0388*/ 	.word	0x00002350
        /*038c*/ 	.word	0x000000ff
        /*0390*/ 	.word	0x00000000
        /*0394*/ 	.short	0x010a
        /*0396*/ 	.byte	0x05
	.zero		1


	//   ....[41]....
        /*0398*/ 	.word	0x000023f0
        /*039c*/ 	.word	0x00000000
        /*03a0*/ 	.word	0x00000000
        /*03a4*/ 	.short	0x010a
        /*03a6*/ 	.byte	0xff
	.zero		1


	//   ....[42]....
        /*03a8*/ 	.word	0x00002510
        /*03ac*/ 	.word	0x00000000
        /*03b0*/ 	.word	0x000000c0
        /*03b4*/ 	.short	0x010a
        /*03b6*/ 	.byte	0xff
	.zero		1


	//   ....[43]....
        /*03b8*/ 	.word	0x00002570
        /*03bc*/ 	.word	0x00000004
        /*03c0*/ 	.word	0x00000000
        /*03c4*/ 	.short	0x0101
        /*03c6*/ 	.byte	0xff
	.zero		1


	//   ....[44]....
        /*03c8*/ 	.word	0x00002590
        /*03cc*/ 	.word	0x000000ff
        /*03d0*/ 	.word	0x00000090
        /*03d4*/ 	.short	0x010a
        /*03d6*/ 	.byte	0x05
	.zero		1


	//   ....[45]....
        /*03d8*/ 	.word	0x000026b0
        /*03dc*/ 	.word	0x00000000
        /*03e0*/ 	.word	0x00000080
        /*03e4*/ 	.short	0x010a
        /*03e6*/ 	.byte	0xff
	.zero		1


	//   ....[46]....
        /*03e8*/ 	.word	0x000027c0
        /*03ec*/ 	.word	0x00000000
        /*03f0*/ 	.word	0x00000000
        /*03f4*/ 	.short	0x0101
        /*03f6*/ 	.byte	0xff
	.zero		1


	//   ....[47]....
        /*03f8*/ 	.word	0x00002850
        /*03fc*/ 	.word	0x000000ff
        /*0400*/ 	.word	0x00000090
        /*0404*/ 	.short	0x0106
        /*0406*/ 	.byte	0x05
	.zero		1


	//   ....[48]....
        /*0408*/ 	.word	0x00002870
        /*040c*/ 	.word	0x000000ff
        /*0410*/ 	.word	0x00000090
        /*0414*/ 	.short	0x010a
        /*0416*/ 	.byte	0x05
	.zero		1


	//   ....[49]....
        /*0418*/ 	.word	0x00002900
        /*041c*/ 	.word	0x000000ff
        /*0420*/ 	.word	0x00000090
        /*0424*/ 	.short	0x0106
        /*0426*/ 	.byte	0x04
	.zero		1


	//   ....[50]....
        /*0428*/ 	.word	0x00002940
        /*042c*/ 	.word	0x00000000
        /*0430*/ 	.word	0x00000090
        /*0434*/ 	.short	0x010a
        /*0436*/ 	.byte	0xff
	.zero		1


	//   ....[51]....
        /*0438*/ 	.word	0x00002e80
        /*043c*/ 	.word	0x00000000
        /*0440*/ 	.word	0x00000080
        /*0444*/ 	.short	0x010a
        /*0446*/ 	.byte	0xff
	.zero		1


	//   ....[52]....
        /*0448*/ 	.word	0x00002f90
        /*044c*/ 	.word	0x00000003
        /*0450*/ 	.word	0x00000000
        /*0454*/ 	.short	0x0101
        /*0456*/ 	.byte	0xff
	.zero		1


	//   ....[53]....
        /*0458*/ 	.word	0x00002fa0
        /*045c*/ 	.word	0x000000ff
        /*0460*/ 	.word	0x00000000
        /*0464*/ 	.short	0x010a
        /*0466*/ 	.byte	0x06
	.zero		1


	//   ....[54]....
        /*0468*/ 	.word	0x00002fc0
        /*046c*/ 	.word	0x000000ff
        /*0470*/ 	.word	0x000000b0
        /*0474*/ 	.short	0x010a
        /*0476*/ 	.byte	0x07
	.zero		1


	//   ....[55]....
        /*0478*/ 	.word	0x00003090
        /*047c*/ 	.word	0x000000ff
        /*0480*/ 	.word	0x00000000
        /*0484*/ 	.short	0x010a
        /*0486*/ 	.byte	0x06
	.zero		1


	//   ....[56]....
        /*0488*/ 	.word	0x000031c0
        /*048c*/ 	.word	0x000000ff
        /*0490*/ 	.word	0x00000000
        /*0494*/ 	.short	0x010a
        /*0496*/ 	.byte	0x1a
	.zero		1


	//   ....[57]....
        /*0498*/ 	.word	0x00003460
        /*049c*/ 	.word	0x000000ff
        /*04a0*/ 	.word	0x00000000
        /*04a4*/ 	.short	0x010a
        /*04a6*/ 	.byte	0x06
	.zero		1


	//   ....[58]....
        /*04a8*/ 	.word	0x000034f0
        /*04ac*/ 	.word	0x000000ff
        /*04b0*/ 	.word	0x00000000
        /*04b4*/ 	.short	0x010a
        /*04b6*/ 	.byte	0x07
	.zero		1


	//   ....[59]....
        /*04b8*/ 	.word	0x00003970
        /*04bc*/ 	.word	0x00000000
        /*04c0*/ 	.word	0x00000080
        /*04c4*/ 	.short	0x010a
        /*04c6*/ 	.byte	0xff
	.zero		1


	//   ....[60]....
        /*04c8*/ 	.word	0x00003a30
        /*04cc*/ 	.word	0x00000000
        /*04d0*/ 	.word	0x00000000
        /*04d4*/ 	.short	0x0101
        /*04d6*/ 	.byte	0xff
	.zero		1


	//   ....[61]....
        /*04d8*/ 	.word	0x00003d50
        /*04dc*/ 	.word	0x000000ff
        /*04e0*/ 	.word	0x00000078
        /*04e4*/ 	.short	0x010a
        /*04e6*/ 	.byte	0x07
	.zero		1


	//   ....[62]....
        /*04e8*/ 	.word	0x00003f40
        /*04ec*/ 	.word	0x000000ff
        /*04f0*/ 	.word	0x00000050
        /*04f4*/ 	.short	0x010a
        /*04f6*/ 	.byte	0x07
	.zero		1


	//   ....[63]....
        /*04f8*/ 	.word	0x000040b0
        /*04fc*/ 	.word	0x000000ff
        /*0500*/ 	.word	0x00000030
        /*0504*/ 	.short	0x010b
        /*0506*/ 	.byte	0x07
	.zero		1


	//   ....[64]....
        /*0508*/ 	.word	0x000040c0
        /*050c*/ 	.word	0x000000ff
        /*0510*/ 	.word	0x00000000
        /*0514*/ 	.short	0x0101
        /*0516*/ 	.byte	0x08
	.zero		1


	//   ....[65]....
        /*0518*/ 	.word	0x000040e0
        /*051c*/ 	.word	0x000000ff
        /*0520*/ 	.word	0x00000058
        /*0524*/ 	.short	0x010a
        /*0526*/ 	.byte	0x07
	.zero		1


	//   ....[66]....
        /*0528*/ 	.word	0x00004240
        /*052c*/ 	.word	0x000000ff
        /*0530*/ 	.word	0x00000038
        /*0534*/ 	.short	0x010b
        /*0536*/ 	.byte	0x07
	.zero		1


	//   ....[67]....
        /*0538*/ 	.word	0x00004250
        /*053c*/ 	.word	0x000000ff
        /*0540*/ 	.word	0x00000000
        /*0544*/ 	.short	0x0101
        /*0546*/ 	.byte	0x08
	.zero		1


	//   ....[68]....
        /*0548*/ 	.word	0x00004260
        /*054c*/ 	.word	0x000000ff
        /*0550*/ 	.word	0x00000060
        /*0554*/ 	.short	0x010a
        /*0556*/ 	.byte	0x07
	.zero		1


	//   ....[69]....
        /*0558*/ 	.word	0x00004400
        /*055c*/ 	.word	0x000000ff
        /*0560*/ 	.word	0x00000040
        /*0564*/ 	.short	0x010b
        /*0566*/ 	.byte	0x07
	.zero		1


	//   ....[70]....
        /*0568*/ 	.word	0x00004470
        /*056c*/ 	.word	0x000000ff
        /*0570*/ 	.word	0x00000000
        /*0574*/ 	.short	0x0101
        /*0576*/ 	.byte	0x08
	.zero		1


	//   ....[71]....
        /*0578*/ 	.word	0x000044a0
        /*057c*/ 	.word	0x000000ff
        /*0580*/ 	.word	0x00000068
        /*0584*/ 	.short	0x010a
        /*0586*/ 	.byte	0x07
	.zero		1


	//   ....[72]....
        /*0588*/ 	.word	0x000046b0
        /*058c*/ 	.word	0x000000ff
        /*0590*/ 	.word	0x00000048
        /*0594*/ 	.short	0x010b
        /*0596*/ 	.byte	0x07
	.zero		1


	//   ....[73]....
        /*0598*/ 	.word	0x000046d0
        /*059c*/ 	.word	0x000000ff
        /*05a0*/ 	.word	0x00000000
        /*05a4*/ 	.short	0x0101
        /*05a6*/ 	.byte	0x0d
	.zero		1


	//   ....[74]....
        /*05a8*/ 	.word	0x00004700
        /*05ac*/ 	.word	0x000000ff
        /*05b0*/ 	.word	0x00000050
        /*05b4*/ 	.short	0x010a
        /*05b6*/ 	.byte	0x07
	.zero		1


	//   ....[75]....
        /*05b8*/ 	.word	0x00004720
        /*05bc*/ 	.word	0x000000ff
        /*05c0*/ 	.word	0x00000058
        /*05c4*/ 	.short	0x010a
        /*05c6*/ 	.byte	0x07
	.zero		1


	//   ....[76]....
        /*05c8*/ 	.word	0x00004740
        /*05cc*/ 	.word	0x000000ff
        /*05d0*/ 	.word	0x00000060
        /*05d4*/ 	.short	0x010a
        /*05d6*/ 	.byte	0x07
	.zero		1


	//   ....[77]....
        /*05d8*/ 	.word	0x00004780
        /*05dc*/ 	.word	0x00000000
        /*05e0*/ 	.word	0x00000068
        /*05e4*/ 	.short	0x010a
        /*05e6*/ 	.byte	0xff
	.zero		1


	//   ....[78]....
        /*05e8*/ 	.word	0x00004ac0
        /*05ec*/ 	.word	0x00000000
        /*05f0*/ 	.word	0x00000080
        /*05f4*/ 	.short	0x010a
        /*05f6*/ 	.byte	0xff
	.zero		1


	//   ....[79]....
        /*05f8*/ 	.word	0x00004bd0
        /*05fc*/ 	.word	0x00000000
        /*0600*/ 	.word	0x00000000
        /*0604*/ 	.short	0x0101
        /*0606*/ 	.byte	0xff
	.zero		1


	//   ....[80]....
        /*0608*/ 	.word	0x00005630
        /*060c*/ 	.word	0x00000003
        /*0610*/ 	.word	0x00000030
        /*0614*/ 	.short	0x010a
        /*0616*/ 	.byte	0xff
	.zero		1


	//   ....[81]....
        /*0618*/ 	.word	0x00005670
        /*061c*/ 	.word	0x0000006c
        /*0620*/ 	.word	0x000000a0
        /*0624*/ 	.short	0x010a
        /*0626*/ 	.byte	0xff
	.zero		1


	//   ....[82]....
        /*0628*/ 	.word	0x000057b0
        /*062c*/ 	.word	0x00000003
        /*0630*/ 	.word	0x00000030
        /*0634*/ 	.short	0x010a
        /*0636*/ 	.byte	0xff
	.zero		1


	//   ....[83]....
        /*0638*/ 	.word	0x000058f0
        /*063c*/ 	.word	0x00000000
        /*0640*/ 	.word	0x00000000
        /*0644*/ 	.short	0x0101
        /*0646*/ 	.byte	0xff
	.zero		1


	//   ....[84]....
        /*0648*/ 	.word	0x00005970
        /*064c*/ 	.word	0x0000006c
        /*0650*/ 	.word	0x000000a0
        /*0654*/ 	.short	0x010a
        /*0656*/ 	.byte	0xff
	.zero		1


	//   ....[85]....
        /*0658*/ 	.word	0x00006d00
        /*065c*/ 	.word	0x00000076
        /*0660*/ 	.word	0x00000030
        /*0664*/ 	.short	0x010a
        /*0666*/ 	.byte	0xff
	.zero		1


	//   ....[86]....
        /*0668*/ 	.word	0x00006dd0
        /*066c*/ 	.word	0x00000076
        /*0670*/ 	.word	0x00000030
        /*0674*/ 	.short	0x010a
        /*0676*/ 	.byte	0xff
	.zero		1


	//   ....[87]....
        /*0678*/ 	.word	0x00006f30
        /*067c*/ 	.word	0x00000003
        /*0680*/ 	.word	0x00000000
        /*0684*/ 	.short	0x0101
        /*0686*/ 	.byte	0xff
	.zero		1


	//   ....[88]....
        /*0688*/ 	.word	0x000082a0
        /*068c*/ 	.word	0x00000000
        /*0690*/ 	.word	0x00000030
        /*0694*/ 	.short	0x010a
        /*0696*/ 	.byte	0xff
	.zero		1


	//   ....[89]....
        /*0698*/ 	.word	0x00008370
        /*069c*/ 	.word	0x00000000
        /*06a0*/ 	.word	0x00000030
        /*06a4*/ 	.short	0x010a
        /*06a6*/ 	.byte	0xff
	.zero		1


	//   ....[90]....
        /*06a8*/ 	.word	0x000084b0
        /*06ac*/ 	.word	0x00000000
        /*06b0*/ 	.word	0x00000000
        /*06b4*/ 	.short	0x0101
        /*06b6*/ 	.byte	0xff
	.zero		1


	//   ....[91]....
        /*06b8*/ 	.word	0x00009870
        /*06bc*/ 	.word	0x00000000
        /*06c0*/ 	.word	0x00000030
        /*06c4*/ 	.short	0x010a
        /*06c6*/ 	.byte	0xff
	.zero		1


	//   ....[92]....
        /*06c8*/ 	.word	0x00009940
        /*06cc*/ 	.word	0x00000000
        /*06d0*/ 	.word	0x00000030
        /*06d4*/ 	.short	0x010a
        /*06d6*/ 	.byte	0xff
	.zero		1


	//   ....[93]....
        /*06d8*/ 	.word	0x00009a80
        /*06dc*/ 	.word	0x00000000
        /*06e0*/ 	.word	0x00000000
        /*06e4*/ 	.short	0x0101
        /*06e6*/ 	.byte	0xff
	.zero		1


	//   ....[94]....
        /*06e8*/ 	.word	0x00009ec0
        /*06ec*/ 	.word	0x000000ff
        /*06f0*/ 	.word	0x00000000
        /*06f4*/ 	.short	0x0101
        /*06f6*/ 	.byte	0x05
	.zero		1


	//   ....[95]....
        /*06f8*/ 	.word	0x0000b000
        /*06fc*/ 	.word	0x00000003
        /*0700*/ 	.word	0x000000d0
        /*0704*/ 	.short	0x010a
        /*0706*/ 	.byte	0xff
	.zero		1


	//   ....[96]....
        /*0708*/ 	.word	0x0000b060
        /*070c*/ 	.word	0x00000002
        /*0710*/ 	.word	0x00000018
        /*0714*/ 	.short	0x010a
        /*0716*/ 	.byte	0xff
	.zero		1


	//   ....[97]....
        /*0718*/ 	.word	0x0000b0c0
        /*071c*/ 	.word	0x00000002
        /*0720*/ 	.word	0x00000018
        /*0724*/ 	.short	0x010a
        /*0726*/ 	.byte	0xff
	.zero		1


	//   ....[98]....
        /*0728*/ 	.word	0x0000b110
        /*072c*/ 	.word	0x00000002
        /*0730*/ 	.word	0x00000080
        /*0734*/ 	.short	0x010a
        /*0736*/ 	.byte	0xff
	.zero		1


	//   ....[99]....
        /*0738*/ 	.word	0x0000b170
        /*073c*/ 	.word	0x00000000
        /*0740*/ 	.word	0x00000000
        /*0744*/ 	.short	0x010a
        /*0746*/ 	.byte	0xff
	.zero		1


	//   ....[100]....
        /*0748*/ 	.word	0x0000b1d0
        /*074c*/ 	.word	0x00000000
        /*0750*/ 	.word	0x00000000
        /*0754*/ 	.short	0x010a
        /*0756*/ 	.byte	0xff
	.zero		1


	//   ....[101]....
        /*0758*/ 	.word	0x0000b220
        /*075c*/ 	.word	0x00000000
        /*0760*/ 	.word	0x000000c0
        /*0764*/ 	.short	0x010a
        /*0766*/ 	.byte	0xff
	.zero		1


	//   ....[102]....
        /*0768*/ 	.word	0x0000b280
        /*076c*/ 	.word	0x00000000
        /*0770*/ 	.word	0x00000090
        /*0774*/ 	.short	0x010a
        /*0776*/ 	.byte	0xff
	.zero		1


	//   ....[103]....
        /*0778*/ 	.word	0x0000b2d0
        /*077c*/ 	.word	0x00000000
        /*0780*/ 	.word	0x00000080
        /*0784*/ 	.short	0x010a
        /*0786*/ 	.byte	0xff
	.zero		1


	//   ....[104]....
        /*0788*/ 	.word	0x0000b330
        /*078c*/ 	.word	0x00000000
        /*0790*/ 	.word	0x00000090
        /*0794*/ 	.short	0x010a
        /*0796*/ 	.byte	0xff
	.zero		1


	//   ....[105]....
        /*0798*/ 	.word	0x0000b380
        /*079c*/ 	.word	0x00000000
        /*07a0*/ 	.word	0x00000080
        /*07a4*/ 	.short	0x010a
        /*07a6*/ 	.byte	0xff
	.zero		1


	//   ....[106]....
        /*07a8*/ 	.word	0x0000b3e0
        /*07ac*/ 	.word	0x00000003
        /*07b0*/ 	.word	0x000000b0
        /*07b4*/ 	.short	0x010a
        /*07b6*/ 	.byte	0xff
	.zero		1


	//   ....[107]....
        /*07b8*/ 	.word	0x0000b440
        /*07bc*/ 	.word	0x00000000
        /*07c0*/ 	.word	0x00000000
        /*07c4*/ 	.short	0x010a
        /*07c6*/ 	.byte	0xff
	.zero		1


	//   ....[108]....
        /*07c8*/ 	.word	0x0000b4a0
        /*07cc*/ 	.word	0x00000000
        /*07d0*/ 	.word	0x00000000
        /*07d4*/ 	.short	0x010a
        /*07d6*/ 	.byte	0xff
	.zero		1


	//   ....[109]....
        /*07d8*/ 	.word	0x0000b500
        /*07dc*/ 	.word	0x00000000
        /*07e0*/ 	.word	0x00000000
        /*07e4*/ 	.short	0x010a
        /*07e6*/ 	.byte	0xff
	.zero		1


	//   ....[110]....
        /*07e8*/ 	.word	0x0000b550
        /*07ec*/ 	.word	0x00000000
        /*07f0*/ 	.word	0x00000080
        /*07f4*/ 	.short	0x010a
        /*07f6*/ 	.byte	0xff
	.zero		1


	//   ....[111]....
        /*07f8*/ 	.word	0x0000b5b0
        /*07fc*/ 	.word	0x00000000
        /*0800*/ 	.word	0x00000078
        /*0804*/ 	.short	0x010a
        /*0806*/ 	.byte	0xff
	.zero		1


	//   ....[112]....
        /*0808*/ 	.word	0x0000b610
        /*080c*/ 	.word	0x00000003
        /*0810*/ 	.word	0x00000050
        /*0814*/ 	.short	0x010a
        /*0816*/ 	.byte	0xff
	.zero		1


	//   ....[113]....
        /*0818*/ 	.word	0x0000b670
        /*081c*/ 	.word	0x00000003
        /*0820*/ 	.word	0x00000058
        /*0824*/ 	.short	0x010a
        /*0826*/ 	.byte	0xff
	.zero		1


	//   ....[114]....
        /*0828*/ 	.word	0x0000b6d0
        /*082c*/ 	.word	0x00000003
        /*0830*/ 	.word	0x00000060
        /*0834*/ 	.short	0x010a
        /*0836*/ 	.byte	0xff
	.zero		1


	//   ....[115]....
        /*0838*/ 	.word	0x0000b730
        /*083c*/ 	.word	0x00000003
        /*0840*/ 	.word	0x00000068
        /*0844*/ 	.short	0x010a
        /*0846*/ 	.byte	0xff
	.zero		1


	//   ....[116]....
        /*0848*/ 	.word	0x0000b790
        /*084c*/ 	.word	0x00000000
        /*0850*/ 	.word	0x00000050
        /*0854*/ 	.short	0x010a
        /*0856*/ 	.byte	0xff
	.zero		1


	//   ....[117]....
        /*0858*/ 	.word	0x0000b7f0
        /*085c*/ 	.word	0x00000000
        /*0860*/ 	.word	0x00000058
        /*0864*/ 	.short	0x010a
        /*0866*/ 	.byte	0xff
	.zero		1


	//   ....[118]....
        /*0868*/ 	.word	0x0000b850
        /*086c*/ 	.word	0x00000000
        /*0870*/ 	.word	0x00000060
        /*0874*/ 	.short	0x010a
        /*0876*/ 	.byte	0xff
	.zero		1


	//   ....[119]....
        /*0878*/ 	.word	0x0000b8a0
        /*087c*/ 	.word	0x00000000
        /*0880*/ 	.word	0x00000080
        /*0884*/ 	.short	0x010a
        /*0886*/ 	.byte	0xff
	.zero		1


	//   ....[120]....
        /*0888*/ 	.word	0x0000b8f0
        /*088c*/ 	.word	0x00000003
        /*0890*/ 	.word	0x00000030
        /*0894*/ 	.short	0x010a
        /*0896*/ 	.byte	0xff
	.zero		1


	//   ....[121]....
        /*0898*/ 	.word	0x0000b940
        /*089c*/ 	.word	0x0000006c
        /*08a0*/ 	.word	0x000000a0
        /*08a4*/ 	.short	0x010a
        /*08a6*/ 	.byte	0xff
	.zero		1


	//   ....[122]....
        /*08a8*/ 	.word	0x0000b990
        /*08ac*/ 	.word	0x00000076
        /*08b0*/ 	.word	0x00000030
        /*08b4*/ 	.short	0x010a
        /*08b6*/ 	.byte	0xff
	.zero		1


	//   ....[123]....
        /*08b8*/ 	.word	0x0000b9e0
        /*08bc*/ 	.word	0x00000000
        /*08c0*/ 	.word	0x00000030
        /*08c4*/ 	.short	0x010a
        /*08c6*/ 	.byte	0xff
	.zero		1


	//   ....[124]....
        /*08c8*/ 	.word	0x0000ba30
        /*08cc*/ 	.word	0x00000000
        /*08d0*/ 	.word	0x00000030
        /*08d4*/ 	.short	0x010a
        /*08d6*/ 	.byte	0xff
	.zero		1


	//----- nvinfo : EIATTR_NUM_MBARRIERS
	.align		4
.L_48:
        /*08d8*/ 	.byte	0x03, 0x38
        /*08da*/ 	.short	0x001c


	//----- nvinfo : EIATTR_EXIT_INSTR_OFFSETS
	.align		4
        /*08dc*/ 	.byte	0x04, 0x1c
        /*08de*/ 	.short	(.L_50 - .L_49)


	//   ....[0]....
.L_49:
        /*08e0*/ 	.word	0x00002420


	//   ....[1]....
        /*08e4*/ 	.word	0x00002910


	//   ....[2]....
        /*08e8*/ 	.word	0x00002970


	//   ....[3]....
        /*08ec*/ 	.word	0x00003750


	//   ....[4]....
        /*08f0*/ 	.word	0x000047b0


	//   ....[5]....
        /*08f4*/ 	.word	0x000047f0


	//   ....[6]....
        /*08f8*/ 	.word	0x0000aff0


	//----- nvinfo : EIATTR_MAX_THREADS
	.align		4
.L_50:
        /*08fc*/ 	.byte	0x04, 0x05
        /*08fe*/ 	.short	(.L_52 - .L_51)
.L_51:
        /*0900*/ 	.word	0x00000100
        /*0904*/ 	.word	0x00000001
        /*0908*/ 	.word	0x00000001


	//----- nvinfo : EIATTR_CRS_STACK_SIZE
	.align		4
.L_52:
        /*090c*/ 	.byte	0x04, 0x1e
        /*090e*/ 	.short	(.L_54 - .L_53)
.L_53:
        /*0910*/ 	.word	0x00000000


	//----- nvinfo : EIATTR_CBANK_PARAM_SIZE
	.align		4
.L_54:
        /*0914*/ 	.byte	0x03, 0x19
        /*0916*/ 	.short	0x0800


	//----- nvinfo : EIATTR_PARAM_CBANK
	.align		4
        /*0918*/ 	.byte	0x04, 0x0a
        /*091a*/ 	.short	(.L_56 - .L_55)
	.align		4
.L_55:
        /*091c*/ 	.word	index@(.nv.constant0._ZN7cutlass13device_kernelINS_4gemm6kernel13GemmUniversalIN4cute5tupleIJiiiiEEENS1_10collective13CollectiveMmaINS1_35MainloopSm100TmaUmmaWarpSpecializedILi3ELi2ELi2ENS5_IJNS4_1CILi1EEESB_SB_EEEEENS5_IJNSA_ILi128EEENSA_ILi256EEESE_EEEaNS5_IJlSB_lEEEaSH_NS4_8TiledMMAINS4_8MMA_AtomIJNS4_15SM100_MMA_S8_SSIaaiLi128ELi256ELNS4_4UMMA5MajorE0ELSM_0ELNSL_8SaturateE0EEEEEENS4_6LayoutISC_NS5_IJNSA_ILi0EEESR_SR_EEEEENS5_IJNS4_10UnderscoreESU_SU_EEEEENS4_13SM90_TMA_LOADENS4_14ComposedLayoutINS4_7SwizzleILi3ELi4ELi3EEENS4_18smem_ptr_flag_bitsILi8EEENSQ_INS5_IJNSA_ILi8EEESE_EEENS5_IJSE_SB_EEEEEEEvNS4_8identityESX_S17_vS18_EENS_8epilogue10collective18CollectiveEpilogueINS1A_23Sm100TmaWarpSpecializedILi4ELi2ELi64ELb0ELb0EEEJSG_NS5_IJNSQ_ISE_SB_EENSQ_INSA_ILi64EEESB_EEEEEaSH_aSH_NS1A_6fusion15FusionCallbacksIS1E_NS1J_17LinearCombinationIaiaiLNS_15FloatRoundStyleE2EEESG_S1I_JEEENS4_5SM1004TMEM4LOAD26SM100_TMEM_LOAD_32dp32b64xESX_NSY_INSZ_ILi2ELi4ELi3EEES12_NSQ_INS5_IJS13_S1G_EEENS5_IJS1G_SB_EEEEEEENS4_39AutoVectorizingCopyWithAssumedAlignmentILi128EEENS4_14SM90_TMA_STOREES1X_S1Z_S1Z_EEEvvEEEEvNT_6ParamsE)
        /*0920*/ 	.short	0x0380
        /*0922*/ 	.short	0x0800


	//----- nvinfo : EIATTR_SW_WAR
	.align		4
.L_56:
        /*0924*/ 	.byte	0x04, 0x36
        /*0926*/ 	.short	(.L_58 - .L_57)
.L_57:
        /*0928*/ 	.word	0x00000008
.L_58:


//--------------------- .nv.callgraph             --------------------------
	.section	.nv.callgraph,"",@"SHT_CUDA_CALLGRAPH"
	.align	4
	.sectionentsize	8
	.align		4
        /*0000*/ 	.word	0x00000000
	.align		4
        /*0004*/ 	.word	0xffffffff
	.align		4
        /*0008*/ 	.word	index@(_ZN7cutlass13device_kernelINS_4gemm6kernel13GemmUniversalIN4cute5tupleIJiiiiEEENS1_10collective13CollectiveMmaINS1_35MainloopSm100TmaUmmaWarpSpecializedILi3ELi2ELi2ENS5_IJNS4_1CILi1EEESB_SB_EEEEENS5_IJNSA_ILi128EEENSA_ILi256EEESE_EEEaNS5_IJlSB_lEEEaSH_NS4_8TiledMMAINS4_8MMA_AtomIJNS4_15SM100_MMA_S8_SSIaaiLi128ELi256ELNS4_4UMMA5MajorE0ELSM_0ELNSL_8SaturateE0EEEEEENS4_6LayoutISC_NS5_IJNSA_ILi0EEESR_SR_EEEEENS5_IJNS4_10UnderscoreESU_SU_EEEEENS4_13SM90_TMA_LOADENS4_14ComposedLayoutINS4_7SwizzleILi3ELi4ELi3EEENS4_18smem_ptr_flag_bitsILi8EEENSQ_INS5_IJNSA_ILi8EEESE_EEENS5_IJSE_SB_EEEEEEEvNS4_8identityESX_S17_vS18_EENS_8epilogue10collective18CollectiveEpilogueINS1A_23Sm100TmaWarpSpecializedILi4ELi2ELi64ELb0ELb0EEEJSG_NS5_IJNSQ_ISE_SB_EENSQ_INSA_ILi64EEESB_EEEEEaSH_aSH_NS1A_6fusion15FusionCallbacksIS1E_NS1J_17LinearCombinationIaiaiLNS_15FloatRoundStyleE2EEESG_S1I_JEEENS4_5SM1004TMEM4LOAD26SM100_TMEM_LOAD_32dp32b64xESX_NSY_INSZ_ILi2ELi4ELi3EEES12_NSQ_INS5_IJS13_S1G_EEENS5_IJS1G_SB_EEEEEEENS4_39AutoVectorizingCopyWithAssumedAlignmentILi128EEENS4_14SM90_TMA_STOREES1X_S1Z_S1Z_EEEvvEEEEvNT_6ParamsE)
	.align		4
        /*000c*/ 	.word	index@(__assertfail)
	.align		4
        /*0010*/ 	.word	0x00000000
	.align		4
        /*0014*/ 	.word	0xfffffffe
	.align		4
        /*0018*/ 	.word	0x00000000
	.align		4
        /*001c*/ 	.word	0xfffffffd
	.align		4
        /*0020*/ 	.word	0x00000000
	.align		4
        /*0024*/ 	.word	0xfffffffc


//--------------------- .nv.constant4             --------------------------
	.section	.nv.constant4,"a",@progbits
	.align	8
	.align		8
.nv.constant4:
        /*0000*/ 	.dword	__assertfail
	.align		8
        /*0008*/ 	.dword	__unnamed_1
	.align		8
        /*0010*/ 	.dword	__unnamed_2
	.align		8
        /*0018*/ 	.dword	__unnamed_3
	.align		8
        /*0020*/ 	.dword	_ZN40_INTERNAL_87af8215_4_k_cu_79086bca_293954cuda3std3__45__cpo5beginE
	.align		8
        /*0028*/ 	.dword	_ZN40_INTERNAL_87af8215_4_k_cu_79086bca_293954cuda3std3__45__cpo3endE
	.align		8
        /*0030*/ 	.dword	_ZN40_INTERNAL_87af8215_4_k_cu_79086bca_293954cuda3std3__45__cpo6cbeginE
	.align		8
        /*0038*/ 	.dword	_ZN40_INTERNAL_87af8215_4_k_cu_79086bca_293954cuda3std3__45__cpo4cendE
	.align		8
        /*0040*/ 	.dword	_ZN40_INTERNAL_87af8215_4_k_cu_79086bca_293954cuda3std3__442_GLOBAL__N__87af8215_4_k_cu_79086bca_293956ignoreE
	.align		8
        /*0048*/ 	.dword	_ZN40_INTERNAL_87af8215_4_k_cu_79086bca_293954cuda3std3__419piecewise_constructE
	.align		8
        /*0050*/ 	.dword	_ZN40_INTERNAL_87af8215_4_k_cu_79086bca_293954cuda3std3__48in_placeE
	.align		8
        /*0058*/ 	.dword	_ZN40_INTERNAL_87af8215_4_k_cu_79086bca_293954cuda3std6ranges3__45__cpo4swapE
	.align		8
        /*0060*/ 	.dword	_ZN40_INTERNAL_87af8215_4_k_cu_79086bca_293954cuda3std6ranges3__45__cpo9iter_moveE
	.align		8
        /*0068*/ 	.dword	_ZN40_INTERNAL_87af8215_4_k_cu_79086bca_293954cute7productE
	.align		8
        /*0070*/ 	.dword	_ZN40_INTERNAL_87af8215_4_k_cu_79086bca_293954cute1_E
	.align		8
        /*0078*/ 	.dword	$str$25
	.align		8
        /*0080*/ 	.dword	$str$26
	.align		8
        /*0088*/ 	.dword	$str$27
	.align		8
        /*0090*/ 	.dword	$str$28


//--------------------- .text._ZN7cutlass13device_kernelINS_4gemm6kernel13GemmUniversalIN4cute5tupleIJiiiiEEENS1_10collective13CollectiveMmaINS1_35MainloopSm100TmaUmmaWarpSpecializedILi3ELi2ELi2ENS5_IJNS4_1CILi1EEESB_SB_EEEEENS5_IJNSA_ILi128EEENSA_ILi256EEESE_EEEaNS5_IJlSB_lEEEaSH_NS4_8TiledMMAINS4_8MMA_AtomIJNS4_15SM100_MMA_S8_SSIaaiLi128ELi256ELNS4_4UMMA5MajorE0ELSM_0ELNSL_8SaturateE0EEEEEENS4_6LayoutISC_NS5_IJNSA_ILi0EEESR_SR_EEEEENS5_IJNS4_10UnderscoreESU_SU_EEEEENS4_13SM90_TMA_LOADENS4_14ComposedLayoutINS4_7SwizzleILi3ELi4ELi3EEENS4_18smem_ptr_flag_bitsILi8EEENSQ_INS5_IJNSA_ILi8EEESE_EEENS5_IJSE_SB_EEEEEEEvNS4_8identityESX_S17_vS18_EENS_8epilogue10collective18CollectiveEpilogueINS1A_23Sm100TmaWarpSpecializedILi4ELi2ELi64ELb0ELb0EEEJSG_NS5_IJNSQ_ISE_SB_EENSQ_INSA_ILi64EEESB_EEEEEaSH_aSH_NS1A_6fusion15FusionCallbacksIS1E_NS1J_17LinearCombinationIaiaiLNS_15FloatRoundStyleE2EEESG_S1I_JEEENS4_5SM1004TMEM4LOAD26SM100_TMEM_LOAD_32dp32b64xESX_NSY_INSZ_ILi2ELi4ELi3EEES12_NSQ_INS5_IJS13_S1G_EEENS5_IJS1G_SB_EEEEEEENS4_39AutoVectorizingCopyWithAssumedAlignmentILi128EEENS4_14SM90_TMA_STOREES1X_S1Z_S1Z_EEEvvEEEEvNT_6ParamsE --------------------------
	.section	.text._ZN7cutlass13device_kernelINS_4gemm6kernel13GemmUniversalIN4cute5tupleIJiiiiEEENS1_10collective13CollectiveMmaINS1_35MainloopSm100TmaUmmaWarpSpecializedILi3ELi2ELi2ENS5_IJNS4_1CILi1EEESB_SB_EEEEENS5_IJNSA_ILi128EEENSA_ILi256EEESE_EEEaNS5_IJlSB_lEEEaSH_NS4_8TiledMMAINS4_8MMA_AtomIJNS4_15SM100_MMA_S8_SSIaaiLi128ELi256ELNS4_4UMMA5MajorE0ELSM_0ELNSL_8SaturateE0EEEEEENS4_6LayoutISC_NS5_IJNSA_ILi0EEESR_SR_EEEEENS5_IJNS4_10UnderscoreESU_SU_EEEEENS4_13SM90_TMA_LOADENS4_14ComposedLayoutINS4_7SwizzleILi3ELi4ELi3EEENS4_18smem_ptr_flag_bitsILi8EEENSQ_INS5_IJNSA_ILi8EEESE_EEENS5_IJSE_SB_EEEEEEEvNS4_8identityESX_S17_vS18_EENS_8epilogue10collective18CollectiveEpilogueINS1A_23Sm100TmaWarpSpecializedILi4ELi2ELi64ELb0ELb0EEEJSG_NS5_IJNSQ_ISE_SB_EENSQ_INSA_ILi64EEESB_EEEEEaSH_aSH_NS1A_6fusion15FusionCallbacksIS1E_NS1J_17LinearCombinationIaiaiLNS_15FloatRoundStyleE2EEESG_S1I_JEEENS4_5SM1004TMEM4LOAD26SM100_TMEM_LOAD_32dp32b64xESX_NSY_INSZ_ILi2ELi4ELi3EEES12_NSQ_INS5_IJS13_S1G_EEENS5_IJS1G_SB_EEEEEEENS4_39AutoVectorizingCopyWithAssumedAlignmentILi128EEENS4_14SM90_TMA_STOREES1X_S1Z_S1Z_EEEvvEEEEvNT_6ParamsE,"ax",@progbits
	.align	128
.text._ZN7cutlass13device_kernelINS_4gemm6kernel13GemmUniversalIN4cute5tupleIJiiiiEEENS1_10collective13CollectiveMmaINS1_35MainloopSm100TmaUmmaWarpSpecializedILi3ELi2ELi2ENS5_IJNS4_1CILi1EEESB_SB_EEEEENS5_IJNSA_ILi128EEENSA_ILi256EEESE_EEEaNS5_IJlSB_lEEEaSH_NS4_8TiledMMAINS4_8MMA_AtomIJNS4_15SM100_MMA_S8_SSIaaiLi128ELi256ELNS4_4UMMA5MajorE0ELSM_0ELNSL_8SaturateE0EEEEEENS4_6LayoutISC_NS5_IJNSA_ILi0EEESR_SR_EEEEENS5_IJNS4_10UnderscoreESU_SU_EEEEENS4_13SM90_TMA_LOADENS4_14ComposedLayoutINS4_7SwizzleILi3ELi4ELi3EEENS4_18smem_ptr_flag_bitsILi8EEENSQ_INS5_IJNSA_ILi8EEESE_EEENS5_IJSE_SB_EEEEEEEvNS4_8identityESX_S17_vS18_EENS_8epilogue10collective18CollectiveEpilogueINS1A_23Sm100TmaWarpSpecializedILi4ELi2ELi64ELb0ELb0EEEJSG_NS5_IJNSQ_ISE_SB_EENSQ_INSA_ILi64EEESB_EEEEEaSH_aSH_NS1A_6fusion15FusionCallbacksIS1E_NS1J_17LinearCombinationIaiaiLNS_15FloatRoundStyleE2EEESG_S1I_JEEENS4_5SM1004TMEM4LOAD26SM100_TMEM_LOAD_32dp32b64xESX_NSY_INSZ_ILi2ELi4ELi3EEES12_NSQ_INS5_IJS13_S1G_EEENS5_IJS1G_SB_EEEEEEENS4_39AutoVectorizingCopyWithAssumedAlignmentILi128EEENS4_14SM90_TMA_STOREES1X_S1Z_S1Z_EEEvvEEEEvNT_6ParamsE:
        .type           _ZN7cutlass13device_kernelINS_4gemm6kernel13GemmUniversalIN4cute5tupleIJiiiiEEENS1_10collective13CollectiveMmaINS1_35MainloopSm100TmaUmmaWarpSpecializedILi3ELi2ELi2ENS5_IJNS4_1CILi1EEESB_SB_EEEEENS5_IJNSA_ILi128EEENSA_ILi256EEESE_EEEaNS5_IJlSB_lEEEaSH_NS4_8TiledMMAINS4_8MMA_AtomIJNS4_15SM100_MMA_S8_SSIaaiLi128ELi256ELNS4_4UMMA5MajorE0ELSM_0ELNSL_8SaturateE0EEEEEENS4_6LayoutISC_NS5_IJNSA_ILi0EEESR_SR_EEEEENS5_IJNS4_10UnderscoreESU_SU_EEEEENS4_13SM90_TMA_LOADENS4_14ComposedLayoutINS4_7SwizzleILi3ELi4ELi3EEENS4_18smem_ptr_flag_bitsILi8EEENSQ_INS5_IJNSA_ILi8EEESE_EEENS5_IJSE_SB_EEEEEEEvNS4_8identityESX_S17_vS18_EENS_8epilogue10collective18CollectiveEpilogueINS1A_23Sm100TmaWarpSpecializedILi4ELi2ELi64ELb0ELb0EEEJSG_NS5_IJNSQ_ISE_SB_EENSQ_INSA_ILi64EEESB_EEEEEaSH_aSH_NS1A_6fusion15FusionCallbacksIS1E_NS1J_17LinearCombinationIaiaiLNS_15FloatRoundStyleE2EEESG_S1I_JEEENS4_5SM1004TMEM4LOAD26SM100_TMEM_LOAD_32dp32b64xESX_NSY_INSZ_ILi2ELi4ELi3EEES12_NSQ_INS5_IJS13_S1G_EEENS5_IJS1G_SB_EEEEEEENS4_39AutoVectorizingCopyWithAssumedAlignmentILi128EEENS4_14SM90_TMA_STOREES1X_S1Z_S1Z_EEEvvEEEEvNT_6ParamsE,@function
        .size           _ZN7cutlass13device_kernelINS_4gemm6kernel13GemmUniversalIN4cute5tupleIJiiiiEEENS1_10collective13CollectiveMmaINS1_35MainloopSm100TmaUmmaWarpSpecializedILi3ELi2ELi2ENS5_IJNS4_1CILi1EEESB_SB_EEEEENS5_IJNSA_ILi128EEENSA_ILi256EEESE_EEEaNS5_IJlSB_lEEEaSH_NS4_8TiledMMAINS4_8MMA_AtomIJNS4_15SM100_MMA_S8_SSIaaiLi128ELi256ELNS4_4UMMA5MajorE0ELSM_0ELNSL_8SaturateE0EEEEEENS4_6LayoutISC_NS5_IJNSA_ILi0EEESR_SR_EEEEENS5_IJNS4_10UnderscoreESU_SU_EEEEENS4_13SM90_TMA_LOADENS4_14ComposedLayoutINS4_7SwizzleILi3ELi4ELi3EEENS4_18smem_ptr_flag_bitsILi8EEENSQ_INS5_IJNSA_ILi8EEESE_EEENS5_IJSE_SB_EEEEEEEvNS4_8identityESX_S17_vS18_EENS_8epilogue10collective18CollectiveEpilogueINS1A_23Sm100TmaWarpSpecializedILi4ELi2ELi64ELb0ELb0EEEJSG_NS5_IJNSQ_ISE_SB_EENSQ_INSA_ILi64EEESB_EEEEEaSH_aSH_NS1A_6fusion15FusionCallbacksIS1E_NS1J_17LinearCombinationIaiaiLNS_15FloatRoundStyleE2EEESG_S1I_JEEENS4_5SM1004TMEM4LOAD26SM100_TMEM_LOAD_32dp32b64xESX_NSY_INSZ_ILi2ELi4ELi3EEES12_NSQ_INS5_IJS13_S1G_EEENS5_IJS1G_SB_EEEEEEENS4_39AutoVectorizingCopyWithAssumedAlignmentILi128EEENS4_14SM90_TMA_STOREES1X_S1Z_S1Z_EEEvvEEEEvNT_6ParamsE,(.L_x_161 - _ZN7cutlass13device_kernelINS_4gemm6kernel13GemmUniversalIN4cute5tupleIJiiiiEEENS1_10collective13CollectiveMmaINS1_35MainloopSm100TmaUmmaWarpSpecializedILi3ELi2ELi2ENS5_IJNS4_1CILi1EEESB_SB_EEEEENS5_IJNSA_ILi128EEENSA_ILi256EEESE_EEEaNS5_IJlSB_lEEEaSH_NS4_8TiledMMAINS4_8MMA_AtomIJNS4_15SM100_MMA_S8_SSIaaiLi128ELi256ELNS4_4UMMA5MajorE0ELSM_0ELNSL_8SaturateE0EEEEEENS4_6LayoutISC_NS5_IJNSA_ILi0EEESR_SR_EEEEENS5_IJNS4_10UnderscoreESU_SU_EEEEENS4_13SM90_TMA_LOADENS4_14ComposedLayoutINS4_7SwizzleILi3ELi4ELi3EEENS4_18smem_ptr_flag_bitsILi8EEENSQ_INS5_IJNSA_ILi8EEESE_EEENS5_IJSE_SB_EEEEEEEvNS4_8identityESX_S17_vS18_EENS_8epilogue10collective18CollectiveEpilogueINS1A_23Sm100TmaWarpSpecializedILi4ELi2ELi64ELb0ELb0EEEJSG_NS5_IJNSQ_ISE_SB_EENSQ_INSA_ILi64EEESB_EEEEEaSH_aSH_NS1A_6fusion15FusionCallbacksIS1E_NS1J_17LinearCombinationIaiaiLNS_15FloatRoundStyleE2EEESG_S1I_JEEENS4_5SM1004TMEM4LOAD26SM100_TMEM_LOAD_32dp32b64xESX_NSY_INSZ_ILi2ELi4ELi3EEES12_NSQ_INS5_IJS13_S1G_EEENS5_IJS1G_SB_EEEEEEENS4_39AutoVectorizingCopyWithAssumedAlignmentILi128EEENS4_14SM90_TMA_STOREES1X_S1Z_S1Z_EEEvvEEEEvNT_6ParamsE)
        .other          _ZN7cutlass13device_kernelINS_4gemm6kernel13GemmUniversalIN4cute5tupleIJiiiiEEENS1_10collective13CollectiveMmaINS1_35MainloopSm100TmaUmmaWarpSpecializedILi3ELi2ELi2ENS5_IJNS4_1CILi1EEESB_SB_EEEEENS5_IJNSA_ILi128EEENSA_ILi256EEESE_EEEaNS5_IJlSB_lEEEaSH_NS4_8TiledMMAINS4_8MMA_AtomIJNS4_15SM100_MMA_S8_SSIaaiLi128ELi256ELNS4_4UMMA5MajorE0ELSM_0ELNSL_8SaturateE0EEEEEENS4_6LayoutISC_NS5_IJNSA_ILi0EEESR_SR_EEEEENS5_IJNS4_10UnderscoreESU_SU_EEEEENS4_13SM90_TMA_LOADENS4_14ComposedLayoutINS4_7SwizzleILi3ELi4ELi3EEENS4_18smem_ptr_flag_bitsILi8EEENSQ_INS5_IJNSA_ILi8EEESE_EEENS5_IJSE_SB_EEEEEEEvNS4_8identityESX_S17_vS18_EENS_8epilogue10collective18CollectiveEpilogueINS1A_23Sm100TmaWarpSpecializedILi4ELi2ELi64ELb0ELb0EEEJSG_NS5_IJNSQ_ISE_SB_EENSQ_INSA_ILi64EEESB_EEEEEaSH_aSH_NS1A_6fusion15FusionCallbacksIS1E_NS1J_17LinearCombinationIaiaiLNS_15FloatRoundStyleE2EEESG_S1I_JEEENS4_5SM1004TMEM4LOAD26SM100_TMEM_LOAD_32dp32b64xESX_NSY_INSZ_ILi2ELi4ELi3EEES12_NSQ_INS5_IJS13_S1G_EEENS5_IJS1G_SB_EEEEEEENS4_39AutoVectorizingCopyWithAssumedAlignmentILi128EEENS4_14SM90_TMA_STOREES1X_S1Z_S1Z_EEEvvEEEEvNT_6ParamsE,@"STO_CUDA_ENTRY STV_DEFAULT"
_ZN7cutlass13device_kernelINS_4gemm6kernel13GemmUniversalIN4cute5tupleIJiiiiEEENS1_10collective13CollectiveMmaINS1_35MainloopSm100TmaUmmaWarpSpecializedILi3ELi2ELi2ENS5_IJNS4_1CILi1EEESB_SB_EEEEENS5_IJNSA_ILi128EEENSA_ILi256EEESE_EEEaNS5_IJlSB_lEEEaSH_NS4_8TiledMMAINS4_8MMA_AtomIJNS4_15SM100_MMA_S8_SSIaaiLi128ELi256ELNS4_4UMMA5MajorE0ELSM_0ELNSL_8SaturateE0EEEEEENS4_6LayoutISC_NS5_IJNSA_ILi0EEESR_SR_EEEEENS5_IJNS4_10UnderscoreESU_SU_EEEEENS4_13SM90_TMA_LOADENS4_14ComposedLayoutINS4_7SwizzleILi3ELi4ELi3EEENS4_18smem_ptr_flag_bitsILi8EEENSQ_INS5_IJNSA_ILi8EEESE_EEENS5_IJSE_SB_EEEEEEEvNS4_8identityESX_S17_vS18_EENS_8epilogue10collective18CollectiveEpilogueINS1A_23Sm100TmaWarpSpecializedILi4ELi2ELi64ELb0ELb0EEEJSG_NS5_IJNSQ_ISE_SB_EENSQ_INSA_ILi64EEESB_EEEEEaSH_aSH_NS1A_6fusion15FusionCallbacksIS1E_NS1J_17LinearCombinationIaiaiLNS_15FloatRoundStyleE2EEESG_S1I_JEEENS4_5SM1004TMEM4LOAD26SM100_TMEM_LOAD_32dp32b64xESX_NSY_INSZ_ILi2ELi4ELi3EEES12_NSQ_INS5_IJS13_S1G_EEENS5_IJS1G_SB_EEEEEEENS4_39AutoVectorizingCopyWithAssumedAlignmentILi128EEENS4_14SM90_TMA_STOREES1X_S1Z_S1Z_EEEvvEEEEvNT_6ParamsE:
[----:B------:R-:W1:Y:S01]  /*0000*/  LDC R1, c[0x0][0x37c] ;  /* 0x0000df00ff017b82 */ /* 0x000e620000000800 */
[----:B------:R-:W2:Y:S01]  /*0010*/  S2R R167, SR_TID.X ;  /* 0x0000000000a77919 */ /* 0x000ea20000002100 */
[----:B------:R-:W3:Y:S01]  /*0020*/  LDCU.64 UR4, c[0x0][0x890] ;  /* 0x00011200ff0477ac */ /* 0x000ee20008000a00 */
[----:B------:R-:W-:Y:S02]  /*0030*/  PRMT R151, RZ, 0x7610, R151 ;  /* 0x00007610ff977816 */ /* 0x000fe40000000097 */
[----:B------:R-:W-:Y:S01]  /*0040*/  ELECT P5, URZ, PT ;  /* 0x0000000000ff782f */ /* 0x000fe200038a0000 */
[----:B------:R-:W4:Y:S01]  /*0050*/  LDCU.64 UR46, c[0x0][0x358] ;  /* 0x00006b00ff2e77ac */ /* 0x000f220008000a00 */
[----:B---3--:R-:W-:-:S04]  /*0060*/  UISETP.NE.U32.AND UP0, UPT, UR4, URZ, UPT ;  /* 0x000000ff0400728c */ /* 0x008fc8000bf05070 */
[----:B------:R-:W-:Y:S01]  /*0070*/  UISETP.NE.AND.EX UP0, UPT, UR5, URZ, UPT, UP0 ;  /* 0x000000ff0500728c */ /* 0x000fe2000bf05300 */
[----:B--2---:R-:W-:-:S05]  /*0080*/  SHF.R.U32.HI R154, RZ, 0x5, R167 ;  /* 0x00000005ff9a7819 */ /* 0x004fca00000116a7 */
[----:B------:R-:W2:Y:S02]  /*0090*/  SHFL.IDX PT, R0, R154, RZ, 0x1f ;  /* 0x00001fff9a007589 */ /* 0x000ea400000e0000 */
[----:B--2---:R-:W-:Y:S01]  /*00a0*/  R2UR UR8, R0 ;  /* 0x00000000000872ca */ /* 0x004fe200000e0000 */
[----:B-1--4-:R-:W-:-:S14]  /*00b0*/  BRA.U UP0, `(.L_x_0) ;  /* 0x00000001002c7547 */ /* 0x012fdc000b800000 */
[----:B------:R-:W1:Y:S02]  /*00c0*/  LDCU.64 UR6, c[0x0][0x888] ;  /* 0x00011100ff0677ac */ /* 0x000e640008000a00 */
[----:B-1----:R-:W-:-:S04]  /*00d0*/  UISETP.NE.U32.AND UP0, UPT, UR6, URZ, UPT ;  /* 0x000000ff0600728c */ /* 0x002fc8000bf05070 */
[----:B------:R-:W-:-:S09]  /*00e0*/  UISETP.NE.AND.EX UP0, UPT, UR7, URZ, UPT, UP0 ;  /* 0x000000ff0700728c */ /* 0x000fd2000bf05300 */
[----:B------:R-:W-:Y:S05]  /*00f0*/  BRA.U !UP0, `(.L_x_1) ;  /* 0x0000000108107547 */ /* 0x000fea000b800000 */
[----:B------:R-:W1:Y:S02]  /*0100*/  LDC.64 R82, c[0x0][0x888] ;  /* 0x00022200ff527b82 */ /* 0x000e640000000a00 */
[----:B-1----:R1:W5:Y:S01]  /*0110*/  LDG.E R82, desc[UR46][R82.64] ;  /* 0x0000002e52527981 */ /* 0x002362000c1e1900 */
[----:B------:R-:W-:Y:S01]  /*0120*/  HFMA2 R151, -RZ, RZ, 0, 5.9604644775390625e-08 ;  /* 0x00000001ff977431 */ /* 0x000fe200000001ff */
[----:B------:R-:W-:Y:S05]  /*0130*/  BRA `(.L_x_0) ;  /* 0x00000000000c7947 */ /* 0x000fea0003800000 */
.L_x_1:
[----:B------:R-:W1:Y:S01]  /*0140*/  LDCU UR6, c[0x0][0x880] ;  /* 0x00011000ff0677ac */ /* 0x000e620008000800 */
[----:B------:R-:W-:Y:S01]  /*0150*/  HFMA2 R151, -RZ, RZ, 0, 5.9604644775390625e-08 ;  /* 0x00000001ff977431 */ /* 0x000fe200000001ff */
[----:B-1----:R-:W-:-:S07]  /*0160*/  MOV R82, UR6 ;  /* 0x0000000600527c02 */ /* 0x002fce0008000f00 */
.L_x_0:
[----:B------:R-:W2:Y:S02]  /*0170*/  LDCU.64 UR6, c[0x0][0x8b0] ;  /* 0x00011600ff0677ac */ /* 0x000ea40008000a00 */
[----:B--2---:R-:W-:-:S04]  /*0180*/  UISETP.NE.U32.AND UP0, UPT, UR6, URZ, UPT ;  /* 0x000000ff0600728c */ /* 0x004fc8000bf05070 */
[----:B------:R-:W-:-:S09]  /*0190*/  UISETP.NE.AND.EX UP0, UPT, UR7, URZ, UPT, UP0 ;  /* 0x000000ff0700728c */ /* 0x000fd2000bf05300 */
[----:B------:R-:W-:Y:S05]  /*01a0*/  BRA.U UP0, `(.L_x_2) ;  /* 0x0000000100247547 */ /* 0x000fea000b800000 */
[----:B------:R-:W2:Y:S02]  /*01b0*/  LDCU.64 UR6, c[0x0][0x8a8] ;  /* 0x00011500ff0677ac */ /* 0x000ea40008000a00 */
[----:B--2---:R-:W-:-:S04]  /*01c0*/  UISETP.NE.U32.AND UP0, UPT, UR6, URZ, UPT ;  /* 0x000000ff0600728c */ /* 0x004fc8000bf05070 */
[----:B------:R-:W-:-:S09]  /*01d0*/  UISETP.NE.AND.EX UP0, UPT, UR7, URZ, UPT, UP0 ;  /* 0x000000ff0700728c */ /* 0x000fd2000bf05300 */
[----:B------:R-:W-:Y:S05]  /*01e0*/  BRA.U !UP0, `(.L_x_3) ;  /* 0x00000001080c7547 */ /* 0x000fea000b800000 */
[----:B------:R-:W2:Y:S02]  /*01f0*/  LDC.64 R78, c[0x0][0x8a8] ;  /* 0x00022a00ff4e7b82 */ /* 0x000ea40000000a00 */
[----:B--2---:R2:W5:Y:S01]  /*0200*/  LDG.E R78, desc[UR46][R78.64] ;  /* 0x0000002e4e4e7981 */ /* 0x004562000c1e1900 */
[----:B------:R-:W-:Y:S05]  /*0210*/  BRA `(.L_x_2) ;  /* 0x0000000000087947 */ /* 0x000fea0003800000 */
.L_x_3:
[----:B------:R-:W2:Y:S02]  /*0220*/  LDCU UR6, c[0x0][0x8a0] ;  /* 0x00011400ff0677ac */ /* 0x000ea40008000800 */
[----:B--2---:R-:W-:Y:S02]  /*0230*/  MOV R78, UR6 ;  /* 0x00000006004e7c02 */ /* 0x004fe40008000f00 */
.L_x_2:
[----:B------:R-:W-:Y:S01]  /*0240*/  IMAD.U32 R0, RZ, RZ, UR8 ;  /* 0x00000008ff007e24 */ /* 0x000fe2000f8e00ff */
[----:B------:R-:W-:Y:S04]  /*0250*/  BSSY.RECONVERGENT B0, `(.L_x_4) ;  /* 0x000000c000007945 */ /* 0x000fe80003800200 */
[C---:B------:R-:W-:Y:S02]  /*0260*/  ISETP.NE.OR P1, PT, R0.reuse, 0x1, !P5 ;  /* 0x000000010000780c */ /* 0x040fe40006f25670 */
[----:B------:R-:W-:-:S11]  /*0270*/  ISETP.NE.OR P0, PT, R0, 0x3, !P5 ;  /* 0x000000030000780c */ /* 0x000fd60006f05670 */
[----:B------:R-:W-:Y:S05]  /*0280*/  @P1 BRA `(.L_x_5) ;  /* 0x0000000000201947 */ /* 0x000fea0003800000 */
[----:B------:R-:W3:Y:S02]  /*0290*/  LDCU.64 UR6, c[0x0][0x348] ;  /* 0x00006900ff0677ac */ /* 0x000ee40008000a00 */
[----:B---3--:R-:W-:Y:S02]  /*02a0*/  UIADD3 UR10, UP1, UPT, UR6, 0x80, URZ ;  /* 0x00000080060a7890 */ /* 0x008fe4000ff3e0ff */
[----:B------:R-:W-:Y:S02]  /*02b0*/  UIADD3 UR6, UP0, UPT, UR6, 0x180, URZ ;  /* 0x0000018006067890 */ /* 0x000fe4000ff1e0ff */
[----:B------:R-:W-:Y:S02]  /*02c0*/  UIADD3.X UR11, UPT, UPT, URZ, UR7, URZ, UP1, !UPT ;  /* 0x00000007ff0b7290 */ /* 0x000fe40008ffe4ff */
[----:B------:R-:W-:-:S07]  /*02d0*/  UIADD3.X UR7, UPT, UPT, URZ, UR7, URZ, UP0, !UPT ;  /* 0x00000007ff077290 */ /* 0x000fce00087fe4ff */
[----:B------:R3:W-:Y:S02]  /*02e0*/  UTMACCTL.PF [UR10] ;  /* 0x000000000a0079b9 */ /* 0x0007e40008040000 */
[----:B------:R3:W-:Y:S02]  /*02f0*/  UTMACCTL.PF [UR6] ;  /* 0x00000000060079b9 */ /* 0x0007e40008040000 */
[----:B---3--:R-:W-:Y:S01]  /*0300*/  NOP ;  /* 0x0000000000007918 */ /* 0x008fe20000000000 */
.L_x_5:
[----:B------:R-:W-:Y:S05]  /*0310*/  BSYNC.RECONVERGENT B0 ;  /* 0x0000000000007941 */ /* 0x000fea0003800200 */
.L_x_4:
[----:B------:R-:W-:Y:S04]  /*0320*/  BSSY.RECONVERGENT B0, `(.L_x_6) ;  /* 0x000000a000007945 */ /* 0x000fe80003800200 */
        /* <DEDUP_REMOVED lines=9> */
.L_x_7:
[----:B------:R-:W-:Y:S05]  /*03c0*/  BSYNC.RECONVERGENT B0 ;  /* 0x0000000000007941 */ /* 0x000fea0003800200 */
.L_x_6:
[----:B------:R-:W3:Y:S01]  /*03d0*/  LDCU.64 UR6, c[0x0][0x888] ;  /* 0x00011100ff0677ac */ /* 0x000ee20008000a00 */
[----:B------:R-:W-:Y:S02]  /*03e0*/  UISETP.EQ.U32.AND UP1, UPT, UR4, URZ, UPT ;  /* 0x000000ff0400728c */ /* 0x000fe4000bf22070 */
[----:B------:R-:W-:Y:S02]  /*03f0*/  UPLOP3.LUT UP2, UPT, UPT, UPT, UPT, 0x80, 0x8 ;  /* 0x000000000008789c */ /* 0x000fe40003f4f070 */
[----:B---3--:R-:W-:-:S04]  /*0400*/  UISETP.NE.U32.AND UP0, UPT, UR6, URZ, UPT ;  /* 0x000000ff0600728c */ /* 0x008fc8000bf05070 */
[----:B------:R-:W-:-:S04]  /*0410*/  UISETP.NE.AND.EX UP0, UPT, UR7, URZ, UPT, UP0 ;  /* 0x000000ff0700728c */ /* 0x000fc8000bf05300 */
[----:B------:R-:W-:-:S04]  /*0420*/  UISETP.EQ.OR.EX UP3, UPT, UR5, URZ, !UP0, UP1 ;  /* 0x000000ff0500728c */ /* 0x000fc8000c762710 */
[----:B------:R-:W-:-:S05]  /*0430*/  UP2UR UR50, UPR, URZ, 0x8 ;  /* 0x00000008ff327883 */ /* 0x000fca0008000000 */
[----:B------:R-:W-:Y:S07]  /*0440*/  BRA.U !UP3, `(.L_x_8) ;  /* 0x000000010b207547 */ /* 0x000fee000b800000 */
[----:B-----5:R-:W-:Y:S01]  /*0450*/  R2UR UR6, R82 ;  /* 0x00000000520672ca */ /* 0x020fe200000e0000 */
[----:B------:R-:W-:Y:S02]  /*0460*/  UISETP.NE.U32.AND UP2, UPT, UR4, URZ, UPT ;  /* 0x000000ff0400728c */ /* 0x000fe4000bf45070 */
[----:B------:R-:W-:Y:S02]  /*0470*/  USEL UR4, URZ, 0xffffffff, UP0 ;  /* 0xffffffffff047887 */ /* 0x000fe40008000000 */
[----:B------:R-:W-:-:S08]  /*0480*/  UISETP.NE.AND.EX UP2, UPT, UR5, URZ, UPT, UP2 ;  /* 0x000000ff0500728c */ /* 0x000fd0000bf45320 */
[----:B------:R-:W-:-:S04]  /*0490*/  UISETP.NE.AND UP1, UPT, UR6, URZ, UPT ;  /* 0x000000ff0600728c */ /* 0x000fc8000bf25270 */
[----:B------:R-:W-:-:S04]  /*04a0*/  @!UP2 USEL UR4, URZ, 0xffffffff, UP1 ;  /* 0xffffffffff04a887 */ /* 0x000fc80008800000 */
[----:B------:R-:W-:-:S04]  /*04b0*/  ULOP3.LUT UR4, UR4, 0x1, URZ, 0xc0, !UPT ;  /* 0x0000000104047892 */ /* 0x000fc8000f8ec0ff */
[----:B------:R-:W-:-:S11]  /*04c0*/  UISETP.NE.U32.AND UP2, UPT, UR4, 0x1, UPT ;  /* 0x000000010400788c */ /* 0x000fd6000bf45070 */
.L_x_8:
[----:B------:R-:W3:Y:S01]  /*04d0*/  SHFL.IDX PT, R2, R154, RZ, 0x1f ;  /* 0x00001fff9a027589 */ /* 0x000ee200000e0000 */
[----:B------:R-:W-:-:S04]  /*04e0*/  UISETP.NE.AND UP1, UPT, UR8, 0x2, UPT ;  /* 0x000000020800788c */ /* 0x000fc8000bf25270 */
[----:B------:R-:W-:Y:S01]  /*04f0*/  USEL UR6, URZ, 0x1, UP1 ;  /* 0x00000001ff067887 */ /* 0x000fe20008800000 */
[----:B---3--:R-:W-:-:S13]  /*0500*/  ISETP.NE.AND P0, PT, R2, RZ, PT ;  /* 0x000000ff0200720c */ /* 0x008fda0003f05270 */
[----:B------:R-:W-:Y:S05]  /*0510*/  @P0 BRA `(.L_x_9) ;  /* 0x0000000000400947 */ /* 0x000fea0003800000 */
[----:B------:R-:W3:Y:S01]  /*0520*/  S2UR UR5, SR_CgaCtaId ;  /* 0x00000000000579c3 */ /* 0x000ee20000008800 */
[----:B------:R-:W-:Y:S01]  /*0530*/  UMOV UR7, 0x400 ;  /* 0x0000040000077882 */ /* 0x000fe20000000000 */
[----:B------:R-:W-:Y:S01]  /*0540*/  UMOV UR4, 0x1 ;  /* 0x0000000100047882 */ /* 0x000fe20000000000 */
[----:B------:R-:W-:Y:S01]  /*0550*/  ELECT P0, URZ, PT ;  /* 0x0000000000ff782f */ /* 0x000fe20003800000 */
[----:B------:R-:W-:-:S04]  /*0560*/  UIADD3 UR10, UPT, UPT, -UR4, 0x100000, URZ ;  /* 0x00100000040a7890 */ /* 0x000fc8000fffe1ff */
[----:B------:R-:W-:Y:S02]  /*0570*/  USHF.L.U32 UR11, UR10, 0xb, URZ ;  /* 0x0000000b0a0b7899 */ /* 0x000fe400080006ff */
[----:B------:R-:W-:Y:S02]  /*0580*/  USHF.L.U32 UR10, UR10, 0x1, URZ ;  /* 0x000000010a0a7899 */ /* 0x000fe400080006ff */
[----:B---3--:R-:W-:Y:S01]  /*0590*/  ULEA UR5, UR5, UR7, 0x18 ;  /* 0x0000000705057291 */ /* 0x008fe2000f8ec0ff */
[----:B------:R-:W3:Y:S11]  /*05a0*/  FENCE.VIEW.ASYNC.S ;  /* 0x00000000000073c6 */ /* 0x000ef60000000000 */
[----:B---3--:R3:W4:Y:S01]  /*05b0*/  SYNCS.EXCH.64 URZ, [UR5], UR10 ;  /* 0x0000000a05ff75b2 */ /* 0x0087220008000100 */
[----:B------:R3:W1:Y:S01]  /*05c0*/  SYNCS.EXCH.64 URZ, [UR5+0x18], UR10 ;  /* 0x0000180a05ff75b2 */ /* 0x0006620008000100 */
[----:B------:R3:W1:Y:S01]  /*05d0*/  SYNCS.EXCH.64 URZ, [UR5+0x8], UR10 ;  /* 0x0000080a05ff75b2 */ /* 0x0006620008000100 */
[----:B------:R3:W1:Y:S01]  /*05e0*/  SYNCS.EXCH.64 URZ, [UR5+0x20], UR10 ;  /* 0x0000200a05ff75b2 */ /* 0x0006620008000100 */
[----:B------:R3:W1:Y:S01]  /*05f0*/  SYNCS.EXCH.64 URZ, [UR5+0x10], UR10 ;  /* 0x0000100a05ff75b2 */ /* 0x0006620008000100 */
[----:B------:R3:W1:Y:S01]  /*0600*/  SYNCS.EXCH.64 URZ, [UR5+0x28], UR10 ;  /* 0x0000280a05ff75b2 */ /* 0x0006620008000100 */
[----:B------:R-:W-:Y:S01]  /*0610*/  NOP ;  /* 0x0000000000007918 */ /* 0x000fe20000000000 */
.L_x_9:
[----:B------:R-:W2:Y:S01]  /*0620*/  SHFL.IDX PT, R2, R154, RZ, 0x1f ;  /* 0x00001fff9a027589 */ /* 0x000ea200000e0000 */
[----:B------:R-:W-:Y:S01]  /*0630*/  NOP ;  /* 0x0000000000007918 */ /* 0x000fe20000000000 */
[----:B--2---:R-:W-:-:S13]  /*0640*/  ISETP.NE.AND P0, PT, R2, 0x1, PT ;  /* 0x000000010200780c */ /* 0x004fda0003f05270 */
[----:B------:R-:W-:Y:S05]  /*0650*/  @P0 BRA `(.L_x_10) ;  /* 0x0000000000580947 */ /* 0x000fea0003800000 */
[----:B------:R-:W2:Y:S01]  /*0660*/  S2UR UR7, SR_CgaCtaId ;  /* 0x00000000000779c3 */ /* 0x000ea20000008800 */
[----:B------:R-:W-:Y:S01]  /*0670*/  UMOV UR9, 0x400 ;  /* 0x0000040000097882 */ /* 0x000fe20000000000 */
[----:B---3--:R-:W-:Y:S01]  /*0680*/  UMOV UR5, 0x20 ;  /* 0x0000002000057882 */ /* 0x008fe20000000000 */
[----:B------:R-:W-:Y:S01]  /*0690*/  UMOV UR4, 0x80 ;  /* 0x0000008000047882 */ /* 0x000fe20000000000 */
[----:B------:R-:W-:-:S04]  /*06a0*/  UIADD3 UR10, UPT, UPT, -UR5, 0x100000, URZ ;  /* 0x00100000050a7890 */ /* 0x000fc8000fffe1ff */
[----:B------:R-:W-:Y:S02]  /*06b0*/  USHF.L.U32 UR11, UR10, 0xb, URZ ;  /* 0x0000000b0a0b7899 */ /* 0x000fe400080006ff */
[----:B------:R-:W-:Y:S02]  /*06c0*/  USHF.L.U32 UR10, UR10, 0x1, URZ ;  /* 0x000000010a0a7899 */ /* 0x000fe400080006ff */
[----:B------:R-:W-:-:S04]  /*06d0*/  UIADD3 UR4, UPT, UPT, -UR4, 0x100000, URZ ;  /* 0x0010000004047890 */ /* 0x000fc8000fffe1ff */
[----:B------:R-:W-:Y:S02]  /*06e0*/  USHF.L.U32 UR5, UR4, 0xb, URZ ;  /* 0x0000000b04057899 */ /* 0x000fe400080006ff */
[----:B------:R-:W-:Y:S01]  /*06f0*/  USHF.L.U32 UR4, UR4, 0x1, URZ ;  /* 0x0000000104047899 */ /* 0x000fe200080006ff */
[----:B------:R-:W-:Y:S01]  /*0700*/  ELECT P0, URZ, PT ;  /* 0x0000000000ff782f */ /* 0x000fe20003800000 */
[----:B--2---:R-:W-:Y:S01]  /*0710*/  ULEA UR7, UR7, UR9, 0x18 ;  /* 0x0000000907077291 */ /* 0x004fe2000f8ec0ff */
[----:B------:R-:W2:Y:S11]  /*0720*/  FENCE.VIEW.ASYNC.S ;  /* 0x00000000000073c6 */ /* 0x000eb60000000000 */
[----:B--2---:R2:W3:Y:S01]  /*0730*/  SYNCS.EXCH.64 URZ, [UR7+0x30], UR10 ;  /* 0x0000300a07ff75b2 */ /* 0x0044e20008000100 */
[----:B------:R2:W1:Y:S01]  /*0740*/  SYNCS.EXCH.64 URZ, [UR7+0x50], UR4 ;  /* 0x0000500407ff75b2 */ /* 0x0004620008000100 */
[----:B------:R2:W1:Y:S01]  /*0750*/  SYNCS.EXCH.64 URZ, [UR7+0x38], UR10 ;  /* 0x0000380a07ff75b2 */ /* 0x0004620008000100 */
[----:B------:R2:W1:Y:S01]  /*0760*/  SYNCS.EXCH.64 URZ, [UR7+0x58], UR4 ;  /* 0x0000580407ff75b2 */ /* 0x0004620008000100 */
[----:B------:R2:W1:Y:S01]  /*0770*/  SYNCS.EXCH.64 URZ, [UR7+0x40], UR10 ;  /* 0x0000400a07ff75b2 */ /* 0x0004620008000100 */
[----:B------:R2:W1:Y:S01]  /*0780*/  SYNCS.EXCH.64 URZ, [UR7+0x60], UR4 ;  /* 0x0000600407ff75b2 */ /* 0x0004620008000100 */
[----:B------:R2:W1:Y:S01]  /*0790*/  SYNCS.EXCH.64 URZ, [UR7+0x48], UR10 ;  /* 0x0000480a07ff75b2 */ /* 0x0004620008000100 */
[----:B------:R2:W1:Y:S01]  /*07a0*/  SYNCS.EXCH.64 URZ, [UR7+0x68], UR4 ;  /* 0x0000680407ff75b2 */ /* 0x0004620008000100 */
[----:B------:R-:W-:Y:S01]  /*07b0*/  NOP ;  /* 0x0000000000007918 */ /* 0x000fe20000000000 */
.L_x_10:
[----:B------:R-:W4:Y:S01]  /*07c0*/  SHFL.IDX PT, R2, R154, RZ, 0x1f ;  /* 0x00001fff9a027589 */ /* 0x000f2200000e0000 */
[----:B------:R-:W-:Y:S01]  /*07d0*/  NOP ;  /* 0x0000000000007918 */ /* 0x000fe20000000000 */
[----:B----4-:R-:W-:-:S13]  /*07e0*/  ISETP.NE.AND P0, PT, R2, 0x3, PT ;  /* 0x000000030200780c */ /* 0x010fda0003f05270 */
[----:B------:R-:W-:Y:S05]  /*07f0*/  @P0 BRA `(.L_x_11) ;  /* 0x0000000000300947 */ /* 0x000fea0003800000 */
[----:B--23--:R-:W2:Y:S01]  /*0800*/  S2UR UR5, SR_CgaCtaId ;  /* 0x00000000000579c3 */ /* 0x00cea20000008800 */
[----:B------:R-:W-:Y:S01]  /*0810*/  UMOV UR7, 0x400 ;  /* 0x0000040000077882 */ /* 0x000fe20000000000 */
[----:B------:R-:W-:Y:S01]  /*0820*/  UMOV UR4, 0x20 ;  /* 0x0000002000047882 */ /* 0x000fe20000000000 */
[----:B------:R-:W-:Y:S01]  /*0830*/  ELECT P0, URZ, PT ;  /* 0x0000000000ff782f */ /* 0x000fe20003800000 */
[----:B------:R-:W-:-:S04]  /*0840*/  UIADD3 UR10, UPT, UPT, -UR4, 0x100000, URZ ;  /* 0x00100000040a7890 */ /* 0x000fc8000fffe1ff */
[----:B------:R-:W-:Y:S02]  /*0850*/  USHF.L.U32 UR11, UR10, 0xb, URZ ;  /* 0x0000000b0a0b7899 */ /* 0x000fe400080006ff */
[----:B------:R-:W-:Y:S02]  /*0860*/  USHF.L.U32 UR10, UR10, 0x1, URZ ;  /* 0x000000010a0a7899 */ /* 0x000fe400080006ff */
[----:B--2---:R-:W-:Y:S01]  /*0870*/  ULEA UR5, UR5, UR7, 0x18 ;  /* 0x0000000705057291 */ /* 0x004fe2000f8ec0ff */
[----:B------:R-:W2:Y:S11]  /*0880*/  FENCE.VIEW.ASYNC.S ;  /* 0x00000000000073c6 */ /* 0x000eb60000000000 */
[----:B--2---:R4:W2:Y:S01]  /*0890*/  SYNCS.EXCH.64 URZ, [UR5+0x70], UR10 ;  /* 0x0000700a05ff75b2 */ /* 0x0048a20008000100 */
[----:B------:R4:W3:Y:S02]  /*08a0*/  SYNCS.EXCH.64 URZ, [UR5+0x78], UR10 ;  /* 0x0000780a05ff75b2 */ /* 0x0008e40008000100 */
[----:B----4-:R-:W-:Y:S01]  /*08b0*/  NOP ;  /* 0x0000000000007918 */ /* 0x010fe20000000000 */
.L_x_11:
[----:B------:R-:W4:Y:S01]  /*08c0*/  SHFL.IDX PT, R2, R154, RZ, 0x1f ;  /* 0x00001fff9a027589 */ /* 0x000f2200000e0000 */
[----:B------:R-:W-:Y:S01]  /*08d0*/  NOP ;  /* 0x0000000000007918 */ /* 0x000fe20000000000 */
[----:B----4-:R-:W-:-:S13]  /*08e0*/  ISETP.NE.AND P0, PT, R2, 0x4, PT ;  /* 0x000000040200780c */ /* 0x010fda0003f05270 */
[----:B------:R-:W-:Y:S05]  /*08f0*/  @P0 BRA `(.L_x_12) ;  /* 0x00000000004c0947 */ /* 0x000fea0003800000 */
[----:B--23--:R-:W2:Y:S01]  /*0900*/  S2UR UR5, SR_CgaCtaId ;  /* 0x00000000000579c3 */ /* 0x00cea20000008800 */
[----:B------:R-:W-:Y:S01]  /*0910*/  UMOV UR9, 0x100 ;  /* 0x0000010000097882 */ /* 0x000fe20000000000 */
[----:B------:R-:W-:Y:S01]  /*0920*/  UMOV UR7, 0x400 ;  /* 0x0000040000077882 */ /* 0x000fe20000000000 */
[----:B------:R-:W-:Y:S01]  /*0930*/  USEL UR9, UR9, 0xe0, UP2 ;  /* 0x000000e009097887 */ /* 0x000fe20009000000 */
[----:B------:R-:W-:Y:S01]  /*0940*/  UMOV UR4, 0x1 ;  /* 0x0000000100047882 */ /* 0x000fe20000000000 */
[----:B------:R-:W-:Y:S01]  /*0950*/  ELECT P0, URZ, PT ;  /* 0x0000000000ff782f */ /* 0x000fe20003800000 */
[----:B------:R-:W-:-:S04]  /*0960*/  UIADD3 UR10, UPT, UPT, -UR4, 0x100000, URZ ;  /* 0x00100000040a7890 */ /* 0x000fc8000fffe1ff */
[----:B------:R-:W-:Y:S02]  /*0970*/  USHF.L.U32 UR11, UR10, 0xb, URZ ;  /* 0x0000000b0a0b7899 */ /* 0x000fe400080006ff */
[----:B------:R-:W-:Y:S02]  /*0980*/  USHF.L.U32 UR10, UR10, 0x1, URZ ;  /* 0x000000010a0a7899 */ /* 0x000fe400080006ff */
[----:B------:R-:W-:-:S04]  /*0990*/  UIADD3 UR12, UPT, UPT, -UR9, 0x100000, URZ ;  /* 0x00100000090c7890 */ /* 0x000fc8000fffe1ff */
[----:B------:R-:W-:Y:S02]  /*09a0*/  USHF.L.U32 UR13, UR12, 0xb, URZ ;  /* 0x0000000b0c0d7899 */ /* 0x000fe400080006ff */
[----:B------:R-:W-:Y:S02]  /*09b0*/  USHF.L.U32 UR12, UR12, 0x1, URZ ;  /* 0x000000010c0c7899 */ /* 0x000fe400080006ff */
[----:B--2---:R-:W-:Y:S01]  /*09c0*/  ULEA UR5, UR5, UR7, 0x18 ;  /* 0x0000000705057291 */ /* 0x004fe2000f8ec0ff */
[----:B------:R-:W2:Y:S11]  /*09d0*/  FENCE.VIEW.ASYNC.S ;  /* 0x00000000000073c6 */ /* 0x000eb60000000000 */
[----:B--2---:R4:W2:Y:S01]  /*09e0*/  SYNCS.EXCH.64 URZ, [UR5+0x80], UR10 ;  /* 0x0000800a05ff75b2 */ /* 0x0048a20008000100 */
[----:B------:R4:W3:Y:S01]  /*09f0*/  SYNCS.EXCH.64 URZ, [UR5+0x90], UR12 ;  /* 0x0000900c05ff75b2 */ /* 0x0008e20008000100 */
[----:B------:R4:W1:Y:S01]  /*0a00*/  SYNCS.EXCH.64 URZ, [UR5+0x88], UR10 ;  /* 0x0000880a05ff75b2 */ /* 0x0008620008000100 */
[----:B------:R4:W1:Y:S02]  /*0a10*/  SYNCS.EXCH.64 URZ, [UR5+0x98], UR12 ;  /* 0x0000980c05ff75b2 */ /* 0x0008640008000100 */
[----:B----4-:R-:W-:Y:S01]  /*0a20*/  NOP ;  /* 0x0000000000007918 */ /* 0x010fe20000000000 */
.L_x_12:
[----:B------:R-:W4:Y:S01]  /*0a30*/  SHFL.IDX PT, R2, R154, RZ, 0x1f ;  /* 0x00001fff9a027589 */ /* 0x000f2200000e0000 */
[----:B------:R-:W-:Y:S01]  /*0a40*/  NOP ;  /* 0x0000000000007918 */ /* 0x000fe20000000000 */
[----:B----4-:R-:W-:-:S13]  /*0a50*/  ISETP.NE.AND P0, PT, R2, 0x5, PT ;  /* 0x000000050200780c */ /* 0x010fda0003f05270 */
[----:B------:R-:W-:Y:S05]  /*0a60*/  @P0 BRA `(.L_x_13) ;  /* 0x0000000000480947 */ /* 0x000fea0003800000 */
[----:B--2---:R-:W2:Y:S01]  /*0a70*/  S2UR UR7, SR_CgaCtaId ;  /* 0x00000000000779c3 */ /* 0x004ea20000008800 */
        /* <DEDUP_REMOVED lines=12> */
[----:B--2---:R4:W2:Y:S01]  /*0b40*/  SYNCS.EXCH.64 URZ, [UR7+0xa0], UR10 ;  /* 0x0000a00a07ff75b2 */ /* 0x0048a20008000100 */
[----:B------:R4:W3:Y:S01]  /*0b50*/  SYNCS.EXCH.64 URZ, [UR7+0xb0], UR4 ;  /* 0x0000b00407ff75b2 */ /* 0x0008e20008000100 */
[----:B------:R4:W1:Y:S01]  /*0b60*/  SYNCS.EXCH.64 URZ, [UR7+0xa8], UR10 ;  /* 0x0000a80a07ff75b2 */ /* 0x0008620008000100 */
[----:B------:R4:W1:Y:S02]  /*0b70*/  SYNCS.EXCH.64 URZ, [UR7+0xb8], UR4 ;  /* 0x0000b80407ff75b2 */ /* 0x0008640008000100 */
[----:B----4-:R-:W-:Y:S01]  /*0b80*/  NOP ;  /* 0x0000000000007918 */ /* 0x010fe20000000000 */
.L_x_13:
        /* <DEDUP_REMOVED lines=18> */
.L_x_14:
[----:B--23--:R-:W2:Y:S01]  /*0cb0*/  S2UR UR5, SR_CTAID.X ;  /* 0x00000000000579c3 */ /* 0x00cea20000002500 */
[----:B------:R-:W-:-:S05]  /*0cc0*/  CS2R.32 R152, SR_CgaSize ;  /* 0x0000000000987805 */ /* 0x000fca0000008a00 */
[----:B------:R-:W-:-:S05]  /*0cd0*/  IMAD R152, R152, -0xa0, RZ ;  /* 0xffffff6098987824 */ /* 0x000fca00078e02ff */
[----:B------:R-:W-:-:S14]  /*0ce0*/  R2UR UR9, R152 ;  /* 0x00000000980972ca */ /* 0x000fdc00000e0000 */
[----:B------:R-:W3:Y:S01]  /*0cf0*/  LDCU UR9, c[0x0][UR9+0x2b0] ;  /* 0x00005600090977ac */ /* 0x000ee20008000800 */
[----:B------:R-:W-:Y:S01]  /*0d00*/  NOP ;  /* 0x0000000000007918 */ /* 0x000fe20000000000 */
[----:B------:R-:W-:-:S05]  /*0d10*/  CS2R.32 R152, SR_CgaSize ;  /* 0x0000000000987805 */ /* 0x000fca0000008a00 */
[----:B------:R-:W-:-:S05]  /*0d20*/  IMAD R152, R152, -0xa0, RZ ;  /* 0xffffff6098987824 */ /* 0x000fca00078e02ff */
[----:B------:R-:W-:-:S14]  /*0d30*/  R2UR UR7, R152 ;  /* 0x00000000980772ca */ /* 0x000fdc00000e0000 */
[----:B------:R-:W4:Y:S01]  /*0d40*/  LDCU UR7, c[0x0][UR7+0x2b4] ;  /* 0x00005680070777ac */ /* 0x000f220008000800 */
[----:B------:R-:W1:Y:S08]  /*0d50*/  S2UR UR4, SR_CTAID.Y ;  /* 0x00000000000479c3 */ /* 0x000e700000002600 */
[----:B------:R-:W4:Y:S01]  /*0d60*/  LDC R9, c[0x0][0xb24] ;  /* 0x0002c900ff097b82 */ /* 0x000f220000000800 */
[----:B--2---:R-:W-:-:S02]  /*0d70*/  I2FP.F32.U32 R4, UR5 ;  /* 0x0000000500047c45 */ /* 0x004fc40008201000 */
[----:B------:R-:W-:-:S05]  /*0d80*/  CS2R.32 R5, SR_CgaSize ;  /* 0x0000000000057805 */ /* 0x000fca0000008a00 */
[----:B------:R-:W-:-:S06]  /*0d90*/  IMAD R5, R5, -0xa0, RZ ;  /* 0xffffff6005057824 */ /* 0x000fcc00078e02ff */
[----:B------:R-:W2:Y:S01]  /*0da0*/  LDC R5, c[0x0][R5+0x2a0] ;  /* 0x0000a80005057b82 */ /* 0x000ea20000000800 */
[----:B------:R-:W-:Y:S01]  /*0db0*/  MOV R21, UR5 ;  /* 0x0000000500157c02 */ /* 0x000fe20008000f00 */
[----:B---3--:R-:W-:Y:S01]  /*0dc0*/  FMUL R4, R4, UR9 ;  /* 0x0000000904047c20 */ /* 0x008fe20008400000 */
[----:B-1----:R-:W-:Y:S02]  /*0dd0*/  I2FP.F32.U32 R2, UR4 ;  /* 0x0000000400027c45 */ /* 0x002fe40008201000 */
[----:B------:R-:W-:-:S05]  /*0de0*/  CS2R.32 R3, SR_CgaSize ;  /* 0x0000000000037805 */ /* 0x000fca0000008a00 */
[----:B------:R-:W-:-:S06]  /*0df0*/  IMAD R3, R3, -0xa0, RZ ;  /* 0xffffff6003037824 */ /* 0x000fcc00078e02ff */
[----:B------:R-:W1:Y:S01]  /*0e00*/  LDC R3, c[0x0][R3+0x2a4] ;  /* 0x0000a90003037b82 */ /* 0x000e620000000800 */
[----:B------:R-:W3:Y:S01]  /*0e10*/  F2I.U32.TRUNC.NTZ R152, R4 ;  /* 0x0000000400987305 */ /* 0x000ee2000020f000 */
[----:B------:R-:W-:Y:S01]  /*0e20*/  MOV R20, UR4 ;  /* 0x0000000400147c02 */ /* 0x000fe20008000f00 */
[----:B----4-:R-:W-:-:S05]  /*0e30*/  FMUL R2, R2, UR7 ;  /* 0x0000000702027c20 */ /* 0x010fca0008400000 */
[----:B------:R-:W-:Y:S01]  /*0e40*/  BAR.SYNC.DEFER_BLOCKING 0x0 ;  /* 0x0000000000007b1d */ /* 0x000fe20000010000 */
[----:B------:R-:W-:-:S05]  /*0e50*/  ISETP.GE.AND P0, PT, R9, 0x1, PT ;  /* 0x000000010900780c */ /* 0x000fca0003f06270 */
[----:B------:R-:W4:Y:S02]  /*0e60*/  F2I.U32.TRUNC.NTZ R150, R2 ;  /* 0x0000000200967305 */ /* 0x000f24000020f000 */
[----:B------:R-:W1:Y:S01]  /*0e70*/  S2UR UR36, SR_CTAID.Z ;  /* 0x00000000002479c3 */ /* 0x000e620000002700 */
[----:B---3--:R-:W-:-:S05]  /*0e80*/  IADD3 R152, PT, PT, -R152, RZ, RZ ;  /* 0x000000ff98987210 */ /* 0x008fca0007ffe1ff */
[----:B--2---:R-:W-:Y:S01]  /*0e90*/  IMAD R152, R5, R152, UR5 ;  /* 0x0000000505987e24 */ /* 0x004fe2000f8e0298 */
[----:B----4-:R-:W-:-:S05]  /*0ea0*/  IADD3 R150, PT, PT, -R150, RZ, RZ ;  /* 0x000000ff96967210 */ /* 0x010fca0007ffe1ff */
[----:B-1----:R-:W-:Y:S01]  /*0eb0*/  IMAD R150, R3, R150, UR4 ;  /* 0x0000000403967e24 */ /* 0x002fe2000f8e0296 */
[----:B------:R-:W-:Y:S06]  /*0ec0*/  @!P0 BRA `(.L_x_15) ;  /* 0x0000000000b88947 */ /* 0x000fec0003800000 */
[----:B------:R-:W1:Y:S01]  /*0ed0*/  LDC.64 R4, c[0x0][0xb18] ;  /* 0x0002c600ff047b82 */ /* 0x000e620000000a00 */
[----:B------:R-:W-:-:S07]  /*0ee0*/  ISETP.NE.AND P0, PT, R9, 0x1, PT ;  /* 0x000000010900780c */ /* 0x000fce0003f05270 */
[----:B------:R-:W2:Y:S08]  /*0ef0*/  LDC R10, c[0x0][0xb0c] ;  /* 0x0002c300ff0a7b82 */ /* 0x000eb00000000800 */
[----:B------:R-:W3:Y:S08]  /*0f00*/  LDC R11, c[0x0][0x370] ;  /* 0x0000dc00ff0b7b82 */ /* 0x000ef00000000800 */
[----:B------:R-:W4:Y:S01]  /*0f10*/  LDC R12, c[0x0][0x374] ;  /* 0x0000dd00ff0c7b82 */ /* 0x000f220000000800 */
[----:B-1----:R-:W-:-:S07]  /*0f20*/  ISETP.NE.AND P1, PT, R4, 0x1, PT ;  /* 0x000000010400780c */ /* 0x002fce0003f25270 */
[----:B------:R-:W3:Y:S01]  /*0f30*/  LDC.64 R6, c[0x0][0xb10] ;  /* 0x0002c400ff067b82 */ /* 0x000ee20000000a00 */
[----:B--2---:R-:W-:-:S07]  /*0f40*/  ISETP.NE.AND P2, PT, R10, 0x1, PT ;  /* 0x000000010a00780c */ /* 0x004fce0003f45270 */
[----:B------:R-:W1:Y:S08]  /*0f50*/  LDC R8, c[0x0][0xb20] ;  /* 0x0002c800ff087b82 */ /* 0x000e700000000800 */
[----:B------:R-:W2:Y:S01]  /*0f60*/  LDC.64 R2, c[0x0][0xb28] ;  /* 0x0002ca00ff027b82 */ /* 0x000ea20000000a00 */
[----:B----4-:R-:W-:-:S04]  /*0f70*/  IMAD.HI.U32 R13, R12, R5, RZ ;  /* 0x000000050c0d7227 */ /* 0x010fc800078e00ff */
[----:B------:R-:W-:-:S04]  /*0f80*/  IMAD.HI.U32 R5, R20, R5, RZ ;  /* 0x0000000514057227 */ /* 0x000fc800078e00ff */
[----:B---3--:R-:W-:-:S04]  /*0f90*/  IMAD.HI.U32 R14, R11, R6, RZ ;  /* 0x000000060b0e7227 */ /* 0x008fc800078e00ff */
[C---:B------:R-:W-:Y:S01]  /*0fa0*/  IMAD.HI.U32 R16, R21.reuse, R6, RZ ;  /* 0x0000000615107227 */ /* 0x040fe200078e00ff */
[-C--:B------:R-:W-:Y:S02]  /*0fb0*/  @P2 SHF.R.U32.HI R11, RZ, R7.reuse, R14 ;  /* 0x00000007ff0b2219 */ /* 0x080fe4000001160e */
[-C--:B-1----:R-:W-:Y:S02]  /*0fc0*/  @P1 SHF.R.U32.HI R12, RZ, R8.reuse, R13 ;  /* 0x00000008ff0c1219 */ /* 0x082fe4000001160d */
[----:B------:R-:W-:Y:S02]  /*0fd0*/  SHF.R.U32.HI R5, RZ, R8, R5 ;  /* 0x00000008ff057219 */ /* 0x000fe40000011605 */
[----:B------:R-:W-:Y:S02]  /*0fe0*/  SHF.R.U32.HI R16, RZ, R7, R16 ;  /* 0x00000007ff107219 */ /* 0x000fe40000011610 */
[----:B------:R-:W-:Y:S01]  /*0ff0*/  SEL R5, R20, R5, !P1 ;  /* 0x0000000514057207 */ /* 0x000fe20004800000 */
[----:B--2---:R-:W-:Y:S01]  /*1000*/  IMAD.HI.U32 R14, R12, R2, RZ ;  /* 0x000000020c0e7227 */ /* 0x004fe200078e00ff */
[----:B------:R-:W-:-:S02]  /*1010*/  SEL R7, R21, R16, !P2 ;  /* 0x0000001015077207 */ /* 0x000fc40005000000 */
[----:B------:R-:W-:Y:S01]  /*1020*/  IADD3 R13, PT, PT, -R5, RZ, RZ ;  /* 0x000000ff050d7210 */ /* 0x000fe20007ffe1ff */
[----:B------:R-:W-:Y:S01]  /*1030*/  IMAD.HI.U32 R6, R11, R2, RZ ;  /* 0x000000020b067227 */ /* 0x000fe200078e00ff */
[----:B------:R-:W-:-:S03]  /*1040*/  @P0 SHF.R.U32.HI R12, RZ, R3, R14 ;  /* 0x00000003ff0c0219 */ /* 0x000fc6000001160e */
[----:B------:R-:W-:Y:S01]  /*1050*/  IMAD R13, R4, R13, R20 ;  /* 0x0000000d040d7224 */ /* 0x000fe200078e0214 */
[----:B------:R-:W-:Y:S01]  /*1060*/  @P0 SHF.R.U32.HI R11, RZ, R3, R6 ;  /* 0x00000003ff0b0219 */ /* 0x000fe20000011606 */
[----:B------:R-:W-:-:S04]  /*1070*/  IMAD R12, R12, R9, RZ ;  /* 0x000000090c0c7224 */ /* 0x000fc800078e02ff */
[----:B------:R-:W-:Y:S01]  /*1080*/  IMAD R6, R11, R9, RZ ;  /* 0x000000090b067224 */ /* 0x000fe200078e02ff */
[----:B------:R-:W-:-:S04]  /*1090*/  ISETP.GE.AND P1, PT, R5, R12, PT ;  /* 0x0000000c0500720c */ /* 0x000fc80003f26270 */
[----:B------:R-:W-:Y:S01]  /*10a0*/  ISETP.GE.OR P1, PT, R7, R6, P1 ;  /* 0x000000060700720c */ /* 0x000fe20000f26670 */
[----:B------:R-:W-:-:S05]  /*10b0*/  IMAD.HI.U32 R6, R5, R2, RZ ;  /* 0x0000000205067227 */ /* 0x000fca00078e00ff */
[----:B------:R-:W-:-:S04]  /*10c0*/  SHF.R.U32.HI R6, RZ, R3, R6 ;  /* 0x00000003ff067219 */ /* 0x000fc80000011606 */
[----:B------:R-:W-:-:S03]  /*10d0*/  SEL R6, R5, R6, !P0 ;  /* 0x0000000605067207 */ /* 0x000fc60004000000 */
[----:B------:R-:W-:Y:S01]  /*10e0*/  @!P1 IMAD.HI.U32 R8, R7, R2, RZ ;  /* 0x0000000207089227 */ /* 0x000fe200078e00ff */
[----:B------:R-:W-:-:S04]  /*10f0*/  IADD3 R2, PT, PT, -R6, RZ, RZ ;  /* 0x000000ff06027210 */ /* 0x000fc80007ffe1ff */
[----:B------:R-:W-:Y:S01]  /*1100*/  @!P1 SHF.R.U32.HI R8, RZ, R3, R8 ;  /* 0x00000003ff089219 */ /* 0x000fe20000011608 */
[----:B------:R-:W-:-:S03]  /*1110*/  IMAD R2, R9, R2, R5 ;  /* 0x0000000209027224 */ /* 0x000fc600078e0205 */
[----:B------:R-:W-:-:S05]  /*1120*/  @!P1 SEL R3, R7, R8, !P0 ;  /* 0x0000000807039207 */ /* 0x000fca0004000000 */
[--C-:B------:R-:W-:Y:S02]  /*1130*/  @!P1 IMAD.IADD R6, R6, 0x1, -R3.reuse ;  /* 0x0000000106069824 */ /* 0x100fe400078e0a03 */
[----:B------:R-:W-:Y:S01]  /*1140*/  @!P1 IMAD R3, R2, R11, R3 ;  /* 0x0000000b02039224 */ /* 0x000fe200078e0203 */
[----:B------:R-:W-:Y:S01]  /*1150*/  IADD3 R2, PT, PT, -R7, RZ, RZ ;  /* 0x000000ff07027210 */ /* 0x000fe20007ffe1ff */
[----:B------:R-:W-:Y:S02]  /*1160*/  @!P1 IMAD R5, R6, R9, R7 ;  /* 0x0000000906059224 */ /* 0x000fe400078e0207 */
[----:B------:R-:W-:Y:S02]  /*1170*/  @!P1 IMAD.MOV.U32 R7, RZ, RZ, R3 ;  /* 0x000000ffff079224 */ /* 0x000fe400078e0003 */
[----:B------:R-:W-:Y:S02]  /*1180*/  IMAD R2, R10, R2, R21 ;  /* 0x000000020a027224 */ /* 0x000fe400078e0215 */
[----:B------:R-:W-:-:S02]  /*1190*/  IMAD R20, R5, R4, R13 ;  /* 0x0000000405147224 */ /* 0x000fc400078e020d */
[----:B------:R-:W-:Y:S02]  /*11a0*/  IMAD R21, R7, R10, R2 ;  /* 0x0000000a07157224 */ /* 0x000fe400078e0202 */
.L_x_15:
[----:B------:R-:W1:Y:S01]  /*11b0*/  LDCU UR4, c[0x0][0xb30] ;  /* 0x00016600ff0477ac */ /* 0x000e620008000800 */
[----:B------:R-:W2:Y:S08]  /*11c0*/  S2UR UR37, SR_CgaCtaId ;  /* 0x00000000002579c3 */ /* 0x000eb00000008800 */
[----:B------:R-:W3:Y:S01]  /*11d0*/  LDC R72, c[0x0][0xb24] ;  /* 0x0002c900ff487b82 */ /* 0x000ee20000000800 */
[----:B-1----:R-:W-:-:S09]  /*11e0*/  UISETP.NE.AND UP1, UPT, UR4, 0x1, UPT ;  /* 0x000000010400788c */ /* 0x002fd2000bf25270 */
[----:B--2---:R-:W-:Y:S05]  /*11f0*/  BRA.U UP1, `(.L_x_16) ;  /* 0x0000000101407547 */ /* 0x004fea000b800000 */
[----:B------:R-:W1:Y:S08]  /*1200*/  LDC.64 R4, c[0x0][0xb10] ;  /* 0x0002c400ff047b82 */ /* 0x000e700000000a00 */
[----:B------:R-:W2:Y:S08]  /*1210*/  LDC.64 R2, c[0x0][0xb18] ;  /* 0x0002c600ff027b82 */ /* 0x000eb00000000a00 */
[----:B------:R-:W4:Y:S08]  /*1220*/  LDC R6, c[0x0][0xb20] ;  /* 0x0002c800ff067b82 */ /* 0x000f300000000800 */
[----:B------:R-:W3:Y:S01]  /*1230*/  LDC R8, c[0x0][0xb0c] ;  /* 0x0002c300ff087b82 */ /* 0x000ee20000000800 */
[----:B-1----:R-:W-:-:S05]  /*1240*/  IMAD.HI.U32 R4, R21, R4, RZ ;  /* 0x0000000415047227 */ /* 0x002fca00078e00ff */
[----:B------:R-:W-:Y:S01]  /*1250*/  SHF.R.U32.HI R4, RZ, R5, R4 ;  /* 0x00000005ff047219 */ /* 0x000fe20000011604 */
[----:B--2---:R-:W-:Y:S01]  /*1260*/  IMAD.HI.U32 R3, R20, R3, RZ ;  /* 0x0000000314037227 */ /* 0x004fe200078e00ff */
[----:B------:R-:W-:-:S04]  /*1270*/  ISETP.NE.AND P0, PT, R2, 0x1, PT ;  /* 0x000000010200780c */ /* 0x000fc80003f05270 */
[----:B----4-:R-:W-:-:S04]  /*1280*/  SHF.R.U32.HI R3, RZ, R6, R3 ;  /* 0x00000006ff037219 */ /* 0x010fc80000011603 */
[----:B------:R-:W-:Y:S02]  /*1290*/  SEL R3, R20, R3, !P0 ;  /* 0x0000000314037207 */ /* 0x000fe40004000000 */
[----:B---3--:R-:W-:-:S04]  /*12a0*/  ISETP.NE.AND P1, PT, R8, 0x1, PT ;  /* 0x000000010800780c */ /* 0x008fc80003f25270 */
[----:B------:R-:W-:-:S05]  /*12b0*/  SEL R4, R21, R4, !P1 ;  /* 0x0000000415047207 */ /* 0x000fca0004800000 */
[----:B------:R-:W-:Y:S02]  /*12c0*/  IMAD.IADD R5, R3, 0x1, -R4 ;  /* 0x0000000103057824 */ /* 0x000fe400078e0a04 */
[----:B------:R-:W-:Y:S02]  /*12d0*/  IMAD.IADD R3, R4, 0x1, -R3 ;  /* 0x0000000104037824 */ /* 0x000fe400078e0a03 */
[----:B------:R-:W-:Y:S02]  /*12e0*/  IMAD R21, R5, R8, R21 ;  /* 0x0000000805157224 */ /* 0x000fe400078e0215 */
[----:B------:R-:W-:-:S07]  /*12f0*/  IMAD R20, R3, R2, R20 ;  /* 0x0000000203147224 */ /* 0x000fce00078e0214 */
.L_x_16:
[----:B------:R-:W-:Y:S01]  /*1300*/  BAR.SYNC.DEFER_BLOCKING 0x0 ;  /* 0x0000000000007b1d */ /* 0x000fe20000010000 */
[----:B------:R-:W-:Y:S01]  /*1310*/  UISETP.NE.AND UP1, UPT, UR8, 0x2, UPT ;  /* 0x000000020800788c */ /* 0x000fe2000bf25270 */
[----:B------:R-:W-:Y:S02]  /*1320*/  ISETP.NE.OR P5, PT, R0, 0x2, !P5 ;  /* 0x000000020000780c */ /* 0x000fe40006fa5670 */
[----:B------:R-:W-:-:S06]  /*1330*/  LOP3.LUT R2, R167, 0x1f, RZ, 0xc0, !PT ;  /* 0x0000001fa7027812 */ /* 0x000fcc00078ec0ff */
[----:B------:R-:W-:Y:S05]  /*1340*/  BRA.U UP1, `(.L_x_17) ;  /* 0x00000011013c7547 */ /* 0x000fea000b800000 */
[----:B------:R-:W1:Y:S01]  /*1350*/  LDCU UR13, c[0x0][0x38c] ;  /* 0x00007180ff0d77ac */ /* 0x000e620008000800 */
[----:B------:R-:W2:Y:S01]  /*1360*/  LDC R9, c[0x0][0x370] ;  /* 0x0000dc00ff097b82 */ /* 0x000ea20000000800 */
[----:B------:R-:W-:Y:S01]  /*1370*/  PLOP3.LUT P1, PT, PT, PT, UP2, 0x80, 0x8 ;  /* 0x000000000008781c */ /* 0x000fe20003f2f028 */
[----:B------:R-:W-:Y:S01]  /*1380*/  HFMA2 R12, -RZ, RZ, 0, 0 ;  /* 0x00000000ff0c7431 */ /* 0x000fe200000001ff */
[----:B------:R-:W-:Y:S01]  /*1390*/  ISETP.EQ.OR P4, PT, R2, RZ, P5 ;  /* 0x000000ff0200720c */ /* 0x000fe20002f82670 */
[----:B------:R-:W-:Y:S01]  /*13a0*/  IMAD.MOV.U32 R15, RZ, RZ, 0x1 ;  /* 0x00000001ff0f7424 */ /* 0x000fe200078e00ff */
[----:B------:R-:W-:Y:S01]  /*13b0*/  PLOP3.LUT P1, PT, P1, PT, PT, 0x8, 0x80 ;  /* 0x000000000080781c */ /* 0x000fe20000f2e170 */
[----:B------:R-:W-:Y:S01]  /*13c0*/  IMAD.MOV.U32 R14, RZ, RZ, RZ ;  /* 0x000000ffff0e7224 */ /* 0x000fe200078e00ff */
[----:B------:R-:W-:Y:S01]  /*13d0*/  MOV R8, 0x1 ;  /* 0x0000000100087802 */ /* 0x000fe20000000f00 */
[----:B------:R-:W4:Y:S01]  /*13e0*/  LDC R0, c[0x0][0x374] ;  /* 0x0000dd00ff007b82 */ /* 0x000f220000000800 */
[----:B------:R-:W-:Y:S01]  /*13f0*/  IMAD.MOV.U32 R10, RZ, RZ, RZ ;  /* 0x000000ffff0a7224 */ /* 0x000fe200078e00ff */
[----:B------:R-:W2:Y:S01]  /*1400*/  LDCU.64 UR22, c[0x0][0x348] ;  /* 0x00006900ff1677ac */ /* 0x000ea20008000a00 */
[----:B------:R-:W-:Y:S01]  /*1410*/  UMOV UR6, URZ ;  /* 0x000000ff00067c82 */ /* 0x000fe20008000000 */
[----:B-1----:R-:W-:-:S04]  /*1420*/  UIADD3 UR5, UPT, UPT, UR13, 0x7f, URZ ;  /* 0x0000007f0d057890 */ /* 0x002fc8000fffe0ff */
[----:B------:R-:W-:-:S04]  /*1430*/  USHF.R.S32.HI UR4, URZ, 0x1f, UR5 ;  /* 0x0000001fff047899 */ /* 0x000fc80008011405 */
[----:B------:R-:W-:-:S04]  /*1440*/  ULEA.HI UR4, UR4, UR5, URZ, 0x7 ;  /* 0x0000000504047291 */ /* 0x000fc8000f8f38ff */
[----:B------:R-:W-:Y:S02]  /*1450*/  USHF.R.S32.HI UR15, URZ, 0x7, UR4 ;  /* 0x00000007ff0f7899 */ /* 0x000fe40008011404 */
[----:B------:R-:W-:Y:S02]  /*1460*/  UIADD3 UR4, UPT, UPT, UR13, -0x1, URZ ;  /* 0xffffffff0d047890 */ /* 0x000fe4000fffe0ff */
[----:B------:R-:W-:Y:S02]  /*1470*/  UISETP.LT.U32.AND UP0, UPT, UR15, 0x3, UPT ;  /* 0x000000030f00788c */ /* 0x000fe4000bf01070 */
[----:B------:R-:W-:Y:S02]  /*1480*/  UISETP.GE.U32.AND UP1, UPT, UR4, -0xff, UPT ;  /* 0xffffff010400788c */ /* 0x000fe4000bf26070 */
[----:B------:R-:W-:Y:S02]  /*1490*/  USEL UR14, UR15, 0x3, UP0 ;  /* 0x000000030f0e7887 */ /* 0x000fe40008000000 */
[----:B------:R-:W-:-:S02]  /*14a0*/  UIADD3 UR13, UPT, UPT, UR13, 0xfe, URZ ;  /* 0x000000fe0d0d7890 */ /* 0x000fc4000fffe0ff */
[----:B------:R-:W-:Y:S02]  /*14b0*/  UIADD3 UR5, UPT, UPT, UR14, -0x1, URZ ;  /* 0xffffffff0e057890 */ /* 0x000fe4000fffe0ff */
[----:B------:R-:W-:-:S03]  /*14c0*/  UIADD3 UR7, UPT, UPT, UR15, -UR14, URZ ;  /* 0x8000000e0f077290 */ /* 0x000fc6000fffe0ff */
[----:B------:R-:W-:-:S04]  /*14d0*/  @UP1 UIADD3 UR5, UPT, UPT, UR14, URZ, URZ ;  /* 0x000000ff0e051290 */ /* 0x000fc8000fffe0ff */
[----:B--2---:R-:W-:-:S12]  /*14e0*/  UIADD3 UR5, UPT, UPT, UR5, 0x1, URZ ;  /* 0x0000000105057890 */ /* 0x004fd8000fffe0ff */
.L_x_35:
[----:B------:R-:W-:Y:S01]  /*14f0*/  UISETP.NE.AND UP0, UPT, UR37, URZ, UPT ;  /* 0x000000ff2500728c */ /* 0x000fe2000bf05270 */
[----:B------:R-:W1:Y:S08]  /*1500*/  S2UR UR37, SR_CgaCtaId ;  /* 0x00000000002579c3 */ /* 0x000e700000008800 */
[----:B------:R-:W-:Y:S05]  /*1510*/  BRA.U UP0, `(.L_x_18) ;  /* 0x0000000100347547 */ /* 0x000fea000b800000 */
[----:B------:R-:W2:Y:S01]  /*1520*/  S2R R2, SR_CgaCtaId ;  /* 0x0000000000027919 */ /* 0x000ea20000008800 */
[----:B------:R-:W-:-:S04]  /*1530*/  MOV R3, 0x400 ;  /* 0x0000040000037802 */ /* 0x000fc80000000f00 */
[----:B--2---:R-:W-:Y:S02]  /*1540*/  LEA R3, R2, R3, 0x18 ;  /* 0x0000000302037211 */ /* 0x004fe400078ec0ff */
[----:B------:R-:W-:-:S03]  /*1550*/  SHF.L.U32 R2, R8, 0x1f, RZ ;  /* 0x0000001f08027819 */ /* 0x000fc600000006ff */
[----:B------:R-:W-:-:S04]  /*1560*/  IMAD R3, R10, 0x8, R3 ;  /* 0x000000080a037824 */ /* 0x000fc800078e0203 */
[----:B------:R-:W2:Y:S02]  /*1570*/  SYNCS.PHASECHK.TRANS64.TRYWAIT P0, [R3+URZ+0xd0], R2 ;  /* 0x0000d002030075a7 */ /* 0x000ea400080011ff */
[----:B--2---:R-:W-:Y:S05]  /*1580*/  @!P0 BRA `(.L_x_19) ;  /* 0x00000098009c8947 */ /* 0x004fea0003800000 */
.L_x_122:
[----:B------:R-:W-:Y:S01]  /*1590*/  VIADD R10, R10, 0x1 ;  /* 0x000000010a0a7836 */ /* 0x000fe20000000000 */
[----:B------:R2:W-:Y:S04]  /*15a0*/  SYNCS.ARRIVE.TRANS64.A1T0 RZ, [R3+URZ+0xc0], RZ ;  /* 0x0000c0ff03ff79a7 */ /* 0x0005e800081000ff */
[----:B------:R-:W-:-:S04]  /*15b0*/  ISETP.NE.AND P0, PT, R10, 0x2, PT ;  /* 0x000000020a00780c */ /* 0x000fc80003f05270 */
[----:B------:R-:W-:Y:S02]  /*15c0*/  SEL R10, R10, RZ, P0 ;  /* 0x000000ff0a0a7207 */ /* 0x000fe40000000000 */
[----:B--2---:R-:W-:-:S04]  /*15d0*/  SEL R3, RZ, 0x1, P0 ;  /* 0x00000001ff037807 */ /* 0x004fc80000000000 */
[----:B------:R-:W-:-:S07]  /*15e0*/  LOP3.LUT R8, R8, R3, RZ, 0x3c, !PT ;  /* 0x0000000308087212 */ /* 0x000fce00078e3cff */
.L_x_18:
[----:B------:R-:W-:Y:S01]  /*15f0*/  UMOV UR4, 0x400 ;  /* 0x0000040000047882 */ /* 0x000fe20000000000 */
[----:B------:R-:W-:Y:S01]  /*1600*/  SHF.L.U32 R2, R15, 0x1f, RZ ;  /* 0x0000001f0f027819 */ /* 0x000fe200000006ff */
[----:B-1----:R-:W-:Y:S01]  /*1610*/  ULEA UR4, UR37, UR4, 0x18 ;  /* 0x0000000425047291 */ /* 0x002fe2000f8ec0ff */
[----:B------:R-:W-:Y:S01]  /*1620*/  R2UR UR35, R21 ;  /* 0x00000000152372ca */ /* 0x000fe200000e0000 */
[----:B------:R-:W-:Y:S01]  /*1630*/  UISETP.GE.U32.AND UP0, UPT, UR13, 0xff, UPT ;  /* 0x000000ff0d00788c */ /* 0x000fe2000bf06070 */
[----:B------:R-:W-:Y:S01]  /*1640*/  R2UR UR11, R20 ;  /* 0x00000000140b72ca */ /* 0x000fe200000e0000 */
[----:B------:R-:W-:Y:S01]  /*1650*/  ULEA UR8, UR6, UR4, 0x3 ;  /* 0x0000000406087291 */ /* 0x000fe2000f8e18ff */
[----:B------:R-:W-:-:S08]  /*1660*/  UMOV UR24, URZ ;  /* 0x000000ff00187c82 */ /* 0x000fd00008000000 */
[----:B------:R1:W2:Y:S01]  /*1670*/  SYNCS.PHASECHK.TRANS64.TRYWAIT P0, [UR8+0x18], R2 ;  /* 0x00001802ff0075a7 */ /* 0x0002a20008001108 */
[----:B------:R-:W-:Y:S02]  /*1680*/  USHF.L.U32 UR35, UR35, 0x7, URZ ;  /* 0x0000000723237899 */ /* 0x000fe400080006ff */
[----:B------:R-:W-:Y:S01]  /*1690*/  USHF.L.U32 UR11, UR11, 0x8, URZ ;  /* 0x000000080b0b7899 */ /* 0x000fe200080006ff */
[----:B------:R-:W-:Y:S11]  /*16a0*/  BRA.U !UP0, `(.L_x_20) ;  /* 0x0000000108a87547 */ /* 0x000ff6000b800000 */
[----:B------:R-:W-:Y:S01]  /*16b0*/  UMOV UR16, URZ ;  /* 0x000000ff00107c82 */ /* 0x000fe20008000000 */
[----:B------:R-:W-:-:S05]  /*16c0*/  UMOV UR17, UR6 ;  /* 0x0000000600117c82 */ /* 0x000fca0008000000 */
.L_x_25:
[----:B-1----:R-:W-:Y:S01]  /*16d0*/  ULEA UR33, UR17, UR4, 0x3 ;  /* 0x0000000411217291 */ /* 0x002fe2000f8e18ff */
[----:B--2---:R-:W-:Y:S01]  /*16e0*/  @!P5 MOV R3, 0xc000 ;  /* 0x0000c0000003d802 */ /* 0x004fe20000000f00 */
[----:B--2---:R-:W-:Y:S10]  /*16f0*/  @P0 BRA `(.L_x_21) ;  /* 0x00000000000c0947 */ /* 0x004ff40003800000 */
[----:B------:R-:W-:-:S04]  /*1700*/  SHF.L.U32 R5, R15, 0x1f, RZ ;  /* 0x0000001f0f057819 */ /* 0x000fc800000006ff */
[----:B------:R-:W2:Y:S02]  /*1710*/  SYNCS.PHASECHK.TRANS64.TRYWAIT P0, [UR33+0x18], R5 ;  /* 0x00001805ff0075a7 */ /* 0x000ea40008001121 */
[----:B--2---:R-:W-:Y:S05]  /*1720*/  @!P0 BRA `(.L_x_22) ;  /* 0x0000009800488947 */ /* 0x004fea0003800000 */
.L_x_21:
[----:B------:R2:W-:Y:S01]  /*1730*/  @!P5 SYNCS.ARRIVE.TRANS64 RZ, [UR33], R3 ;  /* 0x00000003ffffd9a7 */ /* 0x0005e20008000021 */
[----:B------:R-:W-:Y:S04]  /*1740*/  BSSY.RECONVERGENT B0, `(.L_x_23) ;  /* 0x0000003000007945 */ /* 0x000fe80003800200 */
[----:B------:R-:W-:Y:S05]  /*1750*/  @P4 BRA `(.L_x_24) ;  /* 0x0000000000044947 */ /* 0x000fea0003800000 */
[----:B------:R-:W-:Y:S05]  /*1760*/  BPT.TRAP 0x1 ;  /* 0x000000040000795c */ /* 0x000fea0000300000 */
.L_x_24:
[----:B------:R-:W-:Y:S05]  /*1770*/  BSYNC.RECONVERGENT B0 ;  /* 0x0000000000007941 */ /* 0x000fea0003800200 */
.L_x_23:
[----:B------:R-:W-:Y:S02]  /*1780*/  UIADD3 UR6, UPT, UPT, UR17, 0x1, URZ ;  /* 0x0000000111067890 */ /* 0x000fe4000fffe0ff */
[----:B------:R-:W-:Y:S02]  /*1790*/  ULEA UR32, UR17, UR4, 0xe ;  /* 0x0000000411207291 */ /* 0x000fe4000f8e70ff */
[----:B------:R-:W-:Y:S02]  /*17a0*/  UISETP.NE.AND UP0, UPT, UR6, 0x3, UPT ;  /* 0x000000030600788c */ /* 0x000fe4000bf05270 */
[----:B------:R-:W-:Y:S02]  /*17b0*/  UIADD3 UR26, UP1, UPT, UR22, 0x80, URZ ;  /* 0x00000080161a7890 */ /* 0x000fe4000ff3e0ff */
[----:B------:R-:W-:Y:S02]  /*17c0*/  USEL UR9, URZ, 0x1, UP0 ;  /* 0x00000001ff097887 */ /* 0x000fe40008000000 */
[----:B------:R-:W-:-:S02]  /*17d0*/  USEL UR6, UR6, URZ, UP0 ;  /* 0x000000ff06067287 */ /* 0x000fc40008000000 */
[----:B------:R-:W-:Y:S02]  /*17e0*/  UIADD3 UR20, UP0, UPT, UR22, 0x180, URZ ;  /* 0x0000018016147890 */ /* 0x000fe4000ff1e0ff */
[----:B------:R-:W-:Y:S01]  /*17f0*/  ULEA UR8, UR6, UR4, 0x3 ;  /* 0x0000000406087291 */ /* 0x000fe2000f8e18ff */
[----:B------:R-:W-:Y:S01]  /*1800*/  LOP3.LUT R15, R15, UR9, RZ, 0x3c, !PT ;  /* 0x000000090f0f7c12 */ /* 0x000fe2000f8e3cff */
[----:B------:R-:W-:Y:S02]  /*1810*/  USHF.L.U32 UR34, UR16, 0x7, URZ ;  /* 0x0000000710227899 */ /* 0x000fe400080006ff */
[----:B------:R-:W-:Y:S01]  /*1820*/  UIADD3.X UR27, UPT, UPT, URZ, UR23, URZ, UP1, !UPT ;  /* 0x00000017ff1b7290 */ /* 0x000fe20008ffe4ff */
[----:B-1----:R-:W-:Y:S01]  /*1830*/  SHF.L.U32 R2, R15, 0x1f, RZ ;  /* 0x0000001f0f027819 */ /* 0x002fe200000006ff */
[----:B------:R-:W-:Y:S02]  /*1840*/  UIADD3 UR32, UPT, UPT, UR32, 0xc400, URZ ;  /* 0x0000c40020207890 */ /* 0x000fe4000fffe0ff */
[----:B------:R-:W-:Y:S01]  /*1850*/  UIADD3.X UR21, UPT, UPT, URZ, UR23, URZ, UP0, !UPT ;  /* 0x00000017ff157290 */ /* 0x000fe200087fe4ff */
[----:B------:R1:W1:Y:S01]  /*1860*/  SYNCS.PHASECHK.TRANS64.TRYWAIT P0, [UR8+0x18], R2 ;  /* 0x00001802ff0075a7 */ /* 0x0002620008001108 */
[----:B------:R-:W-:Y:S01]  /*1870*/  ULEA UR8, UR17, UR4, 0xf ;  /* 0x0000000411087291 */ /* 0x000fe2000f8e78ff */
[----:B------:R-:W-:Y:S01]  /*1880*/  UMOV UR18, 0x0 ;  /* 0x0000000000127882 */ /* 0x000fe20000000000 */
[----:B------:R-:W-:-:S02]  /*1890*/  UMOV UR19, 0x10000000 ;  /* 0x1000000000137882 */ /* 0x000fc40000000000 */
[----:B------:R-:W-:Y:S01]  /*18a0*/  UIADD3 UR8, UPT, UPT, UR8, 0x18400, URZ ;  /* 0x0001840008087890 */ /* 0x000fe2000fffe0ff */
[----:B------:R1:W-:Y:S01]  /*18b0*/  UTMALDG.3D [UR32], [UR26], desc[UR18] ;  /* 0x000012201a0075b4 */ /* 0x0003e20008011000 */
[----:B------:R-:W-:Y:S01]  /*18c0*/  UMOV UR12, UR36 ;  /* 0x00000024000c7c82 */ /* 0x000fe20008000000 */
[----:B------:R-:W-:Y:S01]  /*18d0*/  UMOV UR9, UR33 ;  /* 0x0000002100097c82 */ /* 0x000fe20008000000 */
[----:B------:R-:W-:Y:S01]  /*18e0*/  UMOV UR10, UR34 ;  /* 0x00000022000a7c82 */ /* 0x000fe20008000000 */
[----:B------:R-:W-:Y:S01]  /*18f0*/  UIADD3 UR16, UPT, UPT, UR16, 0x1, URZ ;  /* 0x0000000110107890 */ /* 0x000fe2000fffe0ff */
[----:B------:R-:W-:Y:S01]  /*1900*/  UMOV UR24, UR5 ;  /* 0x0000000500187c82 */ /* 0x000fe20008000000 */
[----:B------:R-:W-:Y:S02]  /*1910*/  UMOV UR17, UR6 ;  /* 0x0000000600117c82 */ /* 0x000fe40008000000 */
[----:B------:R1:W-:Y:S01]  /*1920*/  UTMALDG.3D [UR8], [UR20], desc[UR18] ;  /* 0x00001208140075b4 */ /* 0x0003e20008011000 */
[----:B------:R-:W-:-:S09]  /*1930*/  UISETP.NE.AND UP0, UPT, UR16, UR5, UPT ;  /* 0x000000051000728c */ /* 0x000fd2000bf05270 */
[----:B------:R-:W-:Y:S05]  /*1940*/  BRA.U UP0, `(.L_x_25) ;  /* 0xfffffffd00607547 */ /* 0x000fea000b83ffff */
.L_x_20:
[----:B-1----:R-:W-:Y:S01]  /*1950*/  ULEA UR8, UR6, UR4, 0x3 ;  /* 0x0000000406087291 */ /* 0x002fe2000f8e18ff */
[----:B------:R-:W-:Y:S01]  /*1960*/  SHF.L.U32 R2, R15, 0x1f, RZ ;  /* 0x0000001f0f027819 */ /* 0x000fe200000006ff */
[----:B------:R-:W-:Y:S01]  /*1970*/  @!P1 SYNCS.ARRIVE.TRANS64.A1T0 RZ, [UR4+0x78], RZ ;  /* 0x000078ffffff99a7 */ /* 0x000fe20008100004 */
[----:B------:R-:W-:-:S06]  /*1980*/  UISETP.GT.AND UP0, UPT, UR15, UR14, UPT ;  /* 0x0000000e0f00728c */ /* 0x000fcc000bf04270 */
[----:B--2---:R1:W2:Y:S03]  /*1990*/  SYNCS.PHASECHK.TRANS64.TRYWAIT P0, [UR8+0x18], R2 ;  /* 0x00001802ff0075a7 */ /* 0x0042a60008001108 */
[----:B------:R-:W-:Y:S05]  /*19a0*/  BRA.U !UP0, `(.L_x_26) ;  /* 0x0000000108ac7547 */ /* 0x000fea000b800000 */
[----:B------:R-:W-:Y:S01]  /*19b0*/  UIADD3 UR21, UPT, UPT, UR7, UR24, URZ ;  /* 0x0000001807157290 */ /* 0x000fe2000fffe0ff */
[----:B------:R-:W-:-:S11]  /*19c0*/  UMOV UR25, UR6 ;  /* 0x0000000600197c82 */ /* 0x000fd60008000000 */
.L_x_31:
[----:B-1----:R-:W-:Y:S01]  /*19d0*/  ULEA UR17, UR25, UR4, 0x3 ;  /* 0x0000000419117291 */ /* 0x002fe2000f8e18ff */
[----:B--2---:R-:W-:Y:S01]  /*19e0*/  @!P5 MOV R3, 0xc000 ;  /* 0x0000c0000003d802 */ /* 0x004fe20000000f00 */
[----:B--2---:R-:W-:Y:S10]  /*19f0*/  @P0 BRA `(.L_x_27) ;  /* 0x00000000000c0947 */ /* 0x004ff40003800000 */
[----:B------:R-:W-:-:S04]  /*1a00*/  SHF.L.U32 R5, R15, 0x1f, RZ ;  /* 0x0000001f0f057819 */ /* 0x000fc800000006ff */
[----:B------:R-:W2:Y:S02]  /*1a10*/  SYNCS.PHASECHK.TRANS64.TRYWAIT P0, [UR17+0x18], R5 ;  /* 0x00001805ff0075a7 */ /* 0x000ea40008001111 */
[----:B--2---:R-:W-:Y:S05]  /*1a20*/  @!P0 BRA `(.L_x_28) ;  /* 0x0000009400a08947 */ /* 0x004fea0003800000 */
.L_x_27:
[----:B------:R2:W-:Y:S01]  /*1a30*/  @!P5 SYNCS.ARRIVE.TRANS64 RZ, [UR17], R3 ;  /* 0x00000003ffffd9a7 */ /* 0x0005e20008000011 */
[----:B------:R-:W-:Y:S04]  /*1a40*/  BSSY.RECONVERGENT B0, `(.L_x_29) ;  /* 0x0000003000007945 */ /* 0x000fe80003800200 */
[----:B------:R-:W-:Y:S05]  /*1a50*/  @P4 BRA `(.L_x_30) ;  /* 0x0000000000044947 */ /* 0x000fea0003800000 */
[----:B------:R-:W-:Y:S05]  /*1a60*/  BPT.TRAP 0x1 ;  /* 0x000000040000795c */ /* 0x000fea0000300000 */
.L_x_30:
[----:B------:R-:W-:Y:S05]  /*1a70*/  BSYNC.RECONVERGENT B0 ;  /* 0x0000000000007941 */ /* 0x000fea0003800200 */
.L_x_29:
        /* <DEDUP_REMOVED lines=10> */
[----:B------:R-:W-:Y:S01]  /*1b20*/  UIADD3 UR16, UPT, UPT, UR16, 0xc400, URZ ;  /* 0x0000c40010107890 */ /* 0x000fe2000fffe0ff */
[----:B-1----:R-:W-:Y:S01]  /*1b30*/  SHF.L.U32 R2, R15, 0x1f, RZ ;  /* 0x0000001f0f027819 */ /* 0x002fe200000006ff */
[----:B------:R-:W-:Y:S02]  /*1b40*/  UIADD3.X UR31, UPT, UPT, URZ, UR23, URZ, UP1, !UPT ;  /* 0x00000017ff1f7290 */ /* 0x000fe40008ffe4ff */
[----:B------:R-:W-:Y:S01]  /*1b50*/  UIADD3.X UR29, UPT, UPT, URZ, UR23, URZ, UP0, !UPT ;  /* 0x00000017ff1d7290 */ /* 0x000fe200087fe4ff */
[----:B------:R1:W1:Y:S01]  /*1b60*/  SYNCS.PHASECHK.TRANS64.TRYWAIT P0, [UR8+0x18], R2 ;  /* 0x00001802ff0075a7 */ /* 0x0002620008001108 */
[----:B------:R-:W-:Y:S01]  /*1b70*/  ULEA UR8, UR25, UR4, 0xf ;  /* 0x0000000419087291 */ /* 0x000fe2000f8e78ff */
[----:B------:R-:W-:Y:S01]  /*1b80*/  UMOV UR26, 0x0 ;  /* 0x00000000001a7882 */ /* 0x000fe20000000000 */
[----:B------:R-:W-:-:S02]  /*1b90*/  UMOV UR27, 0x10000000 ;  /* 0x10000000001b7882 */ /* 0x000fc40000000000 */
[----:B------:R-:W-:Y:S01]  /*1ba0*/  UIADD3 UR8, UPT, UPT, UR8, 0x18400, URZ ;  /* 0x0001840008087890 */ /* 0x000fe2000fffe0ff */
[----:B------:R-:W-:Y:S01]  /*1bb0*/  UMOV UR19, UR35 ;  /* 0x0000002300137c82 */ /* 0x000fe20008000000 */
[----:B------:R-:W-:Y:S01]  /*1bc0*/  UMOV UR20, UR36 ;  /* 0x0000002400147c82 */ /* 0x000fe20008000000 */
[----:B------:R-:W-:Y:S01]  /*1bd0*/  UMOV UR12, UR36 ;  /* 0x00000024000c7c82 */ /* 0x000fe20008000000 */
[----:B------:R-:W-:Y:S01]  /*1be0*/  UMOV UR9, UR17 ;  /* 0x0000001100097c82 */ /* 0x000fe20008000000 */
[----:B------:R-:W-:Y:S01]  /*1bf0*/  UMOV UR10, UR18 ;  /* 0x00000012000a7c82 */ /* 0x000fe20008000000 */
[----:B------:R1:W-:Y:S01]  /*1c00*/  UTMALDG.3D [UR16], [UR30], desc[UR26] ;  /* 0x00001a101e0075b4 */ /* 0x0003e20008011000 */
[----:B------:R-:W-:Y:S01]  /*1c10*/  UIADD3 UR24, UPT, UPT, UR24, 0x1, URZ ;  /* 0x0000000118187890 */ /* 0x000fe2000fffe0ff */
[----:B------:R-:W-:-:S03]  /*1c20*/  UMOV UR25, UR6 ;  /* 0x0000000600197c82 */ /* 0x000fc60008000000 */
[----:B------:R-:W-:Y:S01]  /*1c30*/  UISETP.NE.AND UP0, UPT, UR24, UR21, UPT ;  /* 0x000000151800728c */ /* 0x000fe2000bf05270 */
[----:B------:R1:W-:Y:S08]  /*1c40*/  UTMALDG.3D [UR8], [UR28], desc[UR26] ;  /* 0x00001a081c0075b4 */ /* 0x0003f00008011000 */
[----:B------:R-:W-:Y:S05]  /*1c50*/  BRA.U UP0, `(.L_x_31) ;  /* 0xfffffffd005c7547 */ /* 0x000fea000b83ffff */
.L_x_26:
[----:B-1----:R-:W-:Y:S01]  /*1c60*/  LEA R2, R14, UR4, 0x3 ;  /* 0x000000040e027c11 */ /* 0x002fe2000f8e18ff */
[----:B------:R-:W-:Y:S01]  /*1c70*/  NOP ;  /* 0x0000000000007918 */ /* 0x000fe20000000000 */
[----:B--2---:R-:W-:Y:S02]  /*1c80*/  SHF.L.U32 R3, R12, 0x1f, RZ ;  /* 0x0000001f0c037819 */ /* 0x004fe400000006ff */
[----:B------:R-:W-:Y:S02]  /*1c90*/  LEA R4, R14, UR4, 0x4 ;  /* 0x000000040e047c11 */ /* 0x000fe4000f8e20ff */
[----:B------:R-:W1:Y:S02]  /*1ca0*/  SYNCS.PHASECHK.TRANS64.TRYWAIT P0, [R2+URZ+0x80], R3 ;  /* 0x00008003020075a7 */ /* 0x000e6400080011ff */
[----:B-1----:R-:W-:Y:S05]  /*1cb0*/  @!P0 BRA `(.L_x_32) ;  /* 0x0000009400148947 */ /* 0x002fea0003800000 */
.L_x_125:
[----:B------:R-:W2:Y:S01]  /*1cc0*/  LDS.128 R4, [R4+0xf0] ;  /* 0x0000f00004047984 */ /* 0x000ea20000000c00 */
[----:B---3--:R-:W-:Y:S01]  /*1cd0*/  ISETP.GE.AND P0, PT, R72, 0x1, PT ;  /* 0x000000014800780c */ /* 0x008fe20003f06270 */
[----:B-1----:R-:W-:Y:S01]  /*1ce0*/  VIADD R2, R2, 0x90 ;  /* 0x0000009002027836 */ /* 0x002fe20000000000 */
[----:B------:R-:W-:Y:S01]  /*1cf0*/  @!PT LDS RZ, [RZ] ;  /* 0x00000000fffff984 */ /* 0x000fe20000000800 */
[----:B------:R-:W-:Y:S01]  /*1d00*/  @!PT LDS RZ, [RZ] ;  /* 0x00000000fffff984 */ /* 0x000fe20000000800 */
[----:B------:R-:W-:Y:S01]  /*1d10*/  @!PT LDS RZ, [RZ] ;  /* 0x00000000fffff984 */ /* 0x000fe20000000800 */
[----:B------:R-:W-:Y:S01]  /*1d20*/  @!PT LDS RZ, [RZ] ;  /* 0x00000000fffff984 */ /* 0x000fe20000000800 */
[----:B------:R1:W-:Y:S06]  /*1d30*/  MEMBAR.ALL.CTA ;  /* 0x0000000000007992 */ /* 0x0003ec0000008000 */
[----:B-1----:R-:W1:Y:S01]  /*1d40*/  FENCE.VIEW.ASYNC.S ;  /* 0x00000000000073c6 */ /* 0x002e620000000000 */
[----:B------:R-:W-:-:S04]  /*1d50*/  PRMT R2, RZ, 0x654, R2 ;  /* 0x00000654ff027816 */ /* 0x000fc80000000002 */
[----:B-1----:R1:W-:Y:S01]  /*1d60*/  SYNCS.ARRIVE.TRANS64.RED.A1T0 RZ, [R2+URZ], RZ ;  /* 0x000000ff02ff79a7 */ /* 0x0023e200081004ff */
[----:B--2---:R-:W-:-:S13]  /*1d70*/  LOP3.LUT P2, RZ, R6, 0x1, RZ, 0xc0, !PT ;  /* 0x0000000106ff7812 */ /* 0x004fda000784c0ff */
[----:B------:R-:W-:Y:S01]  /*1d80*/  @P2 SHF.R.U32.HI R3, RZ, 0x10, R5 ;  /* 0x00000010ff032819 */ /* 0x000fe20000011605 */
[----:B------:R-:W-:Y:S01]  /*1d90*/  VOTEU.ANY UP0, P2 ;  /* 0x0000000000ff7886 */ /* 0x000fe20001000100 */
[----:B------:R-:W-:Y:S02]  /*1da0*/  @P2 MOV R13, R4 ;  /* 0x00000004000d2202 */ /* 0x000fe40000000f00 */
[----:B------:R-:W-:Y:S02]  /*1db0*/  @P2 R2UR.BROADCAST UR8, R3 ;  /* 0x00000000030822ca */ /* 0x000fe400008e0000 */
[----:B------:R-:W-:-:S11]  /*1dc0*/  @P2 LOP3.LUT R11, R5, 0xffff, RZ, 0xc0, !PT ;  /* 0x0000ffff050b2812 */ /* 0x000fd600078ec0ff */
[----:B------:R-:W-:Y:S01]  /*1dd0*/  @UP0 UMOV UR36, UR8 ;  /* 0x0000000800240c82 */ /* 0x000fe20008000000 */
[----:B-1----:R-:W-:Y:S05]  /*1de0*/  @!P0 BRA `(.L_x_33) ;  /* 0x0000000000b88947 */ /* 0x002fea0003800000 */
[----:B------:R-:W4:Y:S01]  /*1df0*/  LDC.64 R4, c[0x0][0xb18] ;  /* 0x0002c600ff047b82 */ /* 0x000f220000000a00 */
[----:B------:R-:W-:-:S07]  /*1e00*/  ISETP.NE.AND P3, PT, R72, 0x1, PT ;  /* 0x000000014800780c */ /* 0x000fce0003f65270 */
[----:B------:R-:W1:Y:S08]  /*1e10*/  LDC.64 R6, c[0x0][0xb10] ;  /* 0x0002c400ff067b82 */ /* 0x000e700000000a00 */
[----:B------:R-:W2:Y:S08]  /*1e20*/  LDC R16, c[0x0][0xb20] ;  /* 0x0002c800ff107b82 */ /* 0x000eb00000000800 */
[----:B------:R-:W3:Y:S01]  /*1e30*/  LDC R18, c[0x0][0xb0c] ;  /* 0x0002c300ff127b82 */ /* 0x000ee20000000800 */
[----:B----4-:R-:W-:Y:S01]  /*1e40*/  IMAD.HI.U32 R17, R0, R5, RZ ;  /* 0x0000000500117227 */ /* 0x010fe200078e00ff */
[----:B------:R-:W-:-:S03]  /*1e50*/  ISETP.NE.AND P0, PT, R4, 0x1, PT ;  /* 0x000000010400780c */ /* 0x000fc60003f05270 */
[----:B------:R-:W-:-:S03]  /*1e60*/  IMAD.HI.U32 R5, R11, R5, RZ ;  /* 0x000000050b057227 */ /* 0x000fc600078e00ff */
[----:B------:R-:W4:Y:S01]  /*1e70*/  LDC.64 R2, c[0x0][0xb28] ;  /* 0x0002ca00ff027b82 */ /* 0x000f220000000a00 */
[----:B-1----:R-:W-:-:S04]  /*1e80*/  IMAD.HI.U32 R20, R9, R6, RZ ;  /* 0x0000000609147227 */ /* 0x002fc800078e00ff */
[----:B------:R-:W-:Y:S01]  /*1e90*/  IMAD.HI.U32 R22, R13, R6, RZ ;  /* 0x000000060d167227 */ /* 0x000fe200078e00ff */
[----:B------:R-:W-:Y:S02]  /*1ea0*/  SHF.R.U32.HI R20, RZ, R7, R20 ;  /* 0x00000007ff147219 */ /* 0x000fe40000011614 */
[-C--:B--2---:R-:W-:Y:S02]  /*1eb0*/  SHF.R.U32.HI R17, RZ, R16.reuse, R17 ;  /* 0x00000010ff117219 */ /* 0x084fe40000011611 */
[----:B------:R-:W-:Y:S02]  /*1ec0*/  SHF.R.U32.HI R16, RZ, R16, R5 ;  /* 0x00000010ff107219 */ /* 0x000fe40000011605 */
[----:B------:R-:W-:Y:S02]  /*1ed0*/  SEL R17, R0, R17, !P0 ;  /* 0x0000001100117207 */ /* 0x000fe40004000000 */
[----:B------:R-:W-:Y:S02]  /*1ee0*/  SHF.R.U32.HI R22, RZ, R7, R22 ;  /* 0x00000007ff167219 */ /* 0x000fe40000011616 */
[----:B---3--:R-:W-:-:S02]  /*1ef0*/  ISETP.NE.AND P1, PT, R18, 0x1, PT ;  /* 0x000000011200780c */ /* 0x008fc40003f25270 */
[----:B------:R-:W-:Y:S02]  /*1f00*/  SEL R5, R11, R16, !P0 ;  /* 0x000000100b057207 */ /* 0x000fe40004000000 */
[----:B------:R-:W-:Y:S02]  /*1f10*/  SEL R19, R9, R20, !P1 ;  /* 0x0000001409137207 */ /* 0x000fe40004800000 */
[----:B------:R-:W-:Y:S01]  /*1f20*/  SEL R7, R13, R22, !P1 ;  /* 0x000000160d077207 */ /* 0x000fe20004800000 */
[----:B----4-:R-:W-:-:S04]  /*1f30*/  IMAD.HI.U32 R20, R17, R2, RZ ;  /* 0x0000000211147227 */ /* 0x010fc800078e00ff */
[----:B------:R-:W-:Y:S01]  /*1f40*/  IMAD.HI.U32 R6, R19, R2, RZ ;  /* 0x0000000213067227 */ /* 0x000fe200078e00ff */
[----:B------:R-:W-:-:S04]  /*1f50*/  @P3 SHF.R.U32.HI R17, RZ, R3, R20 ;  /* 0x00000003ff113219 */ /* 0x000fc80000011614 */
        /* <DEDUP_REMOVED lines=8> */
[----:B------:R-:W-:-:S04]  /*1fe0*/  @!P0 IMAD.HI.U32 R16, R7, R2, RZ ;  /* 0x0000000207108227 */ /* 0x000fc800078e00ff */
[----:B------:R-:W-:Y:S01]  /*1ff0*/  IMAD.MOV R2, RZ, RZ, -R6 ;  /* 0x000000ffff027224 */ /* 0x000fe200078e0a06 */
[----:B------:R-:W-:-:S03]  /*2000*/  @!P0 SHF.R.U32.HI R16, RZ, R3, R16 ;  /* 0x00000003ff108219 */ /* 0x000fc60000011610 */
[----:B------:R-:W-:Y:S01]  /*2010*/  IMAD R2, R72, R2, R5 ;  /* 0x0000000248027224 */ /* 0x000fe200078e0205 */
[----:B------:R-:W-:Y:S02]  /*2020*/  @!P0 SEL R3, R7, R16, !P3 ;  /* 0x0000001007038207 */ /* 0x000fe40005800000 */
[----:B------:R-:W-:-:S03]  /*2030*/  IADD3 R16, PT, PT, -R5, RZ, RZ ;  /* 0x000000ff05107210 */ /* 0x000fc60007ffe1ff */
[--C-:B------:R-:W-:Y:S02]  /*2040*/  @!P0 IMAD.IADD R6, R6, 0x1, -R3.reuse ;  /* 0x0000000106068824 */ /* 0x100fe400078e0a03 */
[----:B------:R-:W-:Y:S01]  /*2050*/  @!P0 IMAD R3, R2, R19, R3 ;  /* 0x0000001302038224 */ /* 0x000fe200078e0203 */
[----:B------:R-:W-:Y:S01]  /*2060*/  IADD3 R2, PT, PT, -R7, RZ, RZ ;  /* 0x000000ff07027210 */ /* 0x000fe20007ffe1ff */
[----:B------:R-:W-:Y:S02]  /*2070*/  @!P0 IMAD R5, R72, R6, R7 ;  /* 0x0000000648058224 */ /* 0x000fe400078e0207 */
[----:B------:R-:W-:Y:S02]  /*2080*/  IMAD R11, R4, R16, R11 ;  /* 0x00000010040b7224 */ /* 0x000fe400078e020b */
[----:B------:R-:W-:Y:S02]  /*2090*/  @!P0 IMAD.MOV.U32 R7, RZ, RZ, R3 ;  /* 0x000000ffff078224 */ /* 0x000fe400078e0003 */
[----:B------:R-:W-:-:S02]  /*20a0*/  IMAD R2, R18, R2, R13 ;  /* 0x0000000212027224 */ /* 0x000fc400078e020d */
[----:B------:R-:W-:Y:S02]  /*20b0*/  IMAD R11, R5, R4, R11 ;  /* 0x00000004050b7224 */ /* 0x000fe400078e020b */
[----:B------:R-:W-:Y:S02]  /*20c0*/  IMAD R13, R7, R18, R2 ;  /* 0x00000012070d7224 */ /* 0x000fe400078e0202 */
.L_x_33:
[----:B------:R-:W1:Y:S02]  /*20d0*/  LDCU UR8, c[0x0][0xb30] ;  /* 0x00016600ff0877ac */ /* 0x000e640008000800 */
[----:B-1----:R-:W-:-:S09]  /*20e0*/  UISETP.NE.AND UP0, UPT, UR8, 0x1, UPT ;  /* 0x000000010800788c */ /* 0x002fd2000bf05270 */
[----:B------:R-:W-:Y:S05]  /*20f0*/  BRA.U UP0, `(.L_x_34) ;  /* 0x0000000100407547 */ /* 0x000fea000b800000 */
[----:B------:R-:W1:Y:S08]  /*2100*/  LDC.64 R4, c[0x0][0xb10] ;  /* 0x0002c400ff047b82 */ /* 0x000e700000000a00 */
[----:B------:R-:W2:Y:S08]  /*2110*/  LDC.64 R2, c[0x0][0xb18] ;  /* 0x0002c600ff027b82 */ /* 0x000eb00000000a00 */
[----:B------:R-:W3:Y:S08]  /*2120*/  LDC R6, c[0x0][0xb20] ;  /* 0x0002c800ff067b82 */ /* 0x000ef00000000800 */
[----:B------:R-:W4:Y:S01]  /*2130*/  LDC R16, c[0x0][0xb0c] ;  /* 0x0002c300ff107b82 */ /* 0x000f220000000800 */
[----:B-1----:R-:W-:-:S05]  /*2140*/  IMAD.HI.U32 R4, R13, R4, RZ ;  /* 0x000000040d047227 */ /* 0x002fca00078e00ff */
[----:B------:R-:W-:Y:S01]  /*2150*/  SHF.R.U32.HI R4, RZ, R5, R4 ;  /* 0x00000005ff047219 */ /* 0x000fe20000011604 */
[----:B--2---:R-:W-:Y:S01]  /*2160*/  IMAD.HI.U32 R3, R11, R3, RZ ;  /* 0x000000030b037227 */ /* 0x004fe200078e00ff */
[----:B------:R-:W-:-:S04]  /*2170*/  ISETP.NE.AND P0, PT, R2, 0x1, PT ;  /* 0x000000010200780c */ /* 0x000fc80003f05270 */
[----:B---3--:R-:W-:-:S04]  /*2180*/  SHF.R.U32.HI R6, RZ, R6, R3 ;  /* 0x00000006ff067219 */ /* 0x008fc80000011603 */
[----:B------:R-:W-:Y:S02]  /*2190*/  SEL R3, R11, R6, !P0 ;  /* 0x000000060b037207 */ /* 0x000fe40004000000 */
[----:B----4-:R-:W-:-:S04]  /*21a0*/  ISETP.NE.AND P1, PT, R16, 0x1, PT ;  /* 0x000000011000780c */ /* 0x010fc80003f25270 */
[----:B------:R-:W-:-:S05]  /*21b0*/  SEL R4, R13, R4, !P1 ;  /* 0x000000040d047207 */ /* 0x000fca0004800000 */
[----:B------:R-:W-:Y:S02]  /*21c0*/  IMAD.IADD R5, R3, 0x1, -R4 ;  /* 0x0000000103057824 */ /* 0x000fe400078e0a04 */
[----:B------:R-:W-:Y:S02]  /*21d0*/  IMAD.IADD R3, R4, 0x1, -R3 ;  /* 0x0000000104037824 */ /* 0x000fe400078e0a03 */
[----:B------:R-:W-:Y:S02]  /*21e0*/  IMAD R13, R5, R16, R13 ;  /* 0x00000010050d7224 */ /* 0x000fe400078e020d */
[----:B------:R-:W-:-:S07]  /*21f0*/  IMAD R11, R3, R2, R11 ;  /* 0x00000002030b7224 */ /* 0x000fce00078e020b */
.L_x_34:
[----:B------:R-:W-:Y:S01]  /*2200*/  VIADD R14, R14, 0x1 ;  /* 0x000000010e0e7836 */ /* 0x000fe20000000000 */
[----:B------:R-:W-:Y:S01]  /*2210*/  PLOP3.LUT P1, PT, PT, PT, PT, 0x80, 0x8 ;  /* 0x000000000008781c */ /* 0x000fe20003f2f070 */
[----:B------:R-:W-:Y:S02]  /*2220*/  IMAD.IADD R21, R13, 0x1, R152 ;  /* 0x000000010d157824 */ /* 0x000fe400078e0298 */
[----:B------:R-:W-:Y:S01]  /*2230*/  IMAD.IADD R20, R11, 0x1, R150 ;  /* 0x000000010b147824 */ /* 0x000fe200078e0296 */
[----:B------:R-:W-:-:S04]  /*2240*/  ISETP.NE.AND P0, PT, R14, 0x2, PT ;  /* 0x000000020e00780c */ /* 0x000fc80003f05270 */
[----:B------:R-:W-:Y:S02]  /*2250*/  SEL R3, RZ, 0x1, P0 ;  /* 0x00000001ff037807 */ /* 0x000fe40000000000 */
[----:B------:R-:W-:Y:S02]  /*2260*/  SEL R14, R14, RZ, P0 ;  /* 0x000000ff0e0e7207 */ /* 0x000fe40000000000 */
[----:B------:R-:W-:Y:S01]  /*2270*/  LOP3.LUT R12, R12, R3, RZ, 0x3c, !PT ;  /* 0x000000030c0c7212 */ /* 0x000fe200078e3cff */
[----:B------:R-:W-:Y:S06]  /*2280*/  @P2 BRA `(.L_x_35) ;  /* 0xfffffff000982947 */ /* 0x000fec000383ffff */
[----:B------:R-:W-:Y:S01]  /*2290*/  UIADD3 UR4, UPT, UPT, UR4, 0x18, URZ ;  /* 0x0000001804047890 */ /* 0x000fe2000fffe0ff */
[----:B------:R-:W-:-:S03]  /*22a0*/  SHF.L.U32 R3, R15, 0x1f, RZ ;  /* 0x0000001f0f037819 */ /* 0x000fc600000006ff */
[----:B------:R-:W-:-:S09]  /*22b0*/  ULEA UR5, UR6, UR4, 0x3 ;  /* 0x0000000406057291 */ /* 0x000fd2000f8e18ff */
[----:B------:R-:W1:Y:S02]  /*22c0*/  SYNCS.PHASECHK.TRANS64.TRYWAIT P0, [UR5], R3 ;  /* 0x00000003ff0075a7 */ /* 0x000e640008001105 */
[----:B-1----:R-:W-:Y:S05]  /*22d0*/  @!P0 BRA `(.L_x_36) ;  /* 0x0000008c00a08947 */ /* 0x002fea0003800000 */
.L_x_127:
[----:B------:R-:W-:-:S04]  /*22e0*/  UIADD3 UR6, UPT, UPT, UR6, 0x1, URZ ;  /* 0x0000000106067890 */ /* 0x000fc8000fffe0ff */
[----:B------:R-:W-:-:S04]  /*22f0*/  UISETP.NE.AND UP0, UPT, UR6, 0x3, UPT ;  /* 0x000000030600788c */ /* 0x000fc8000bf05270 */
[----:B------:R-:W-:Y:S02]  /*2300*/  USEL UR7, URZ, 0x1, UP0 ;  /* 0x00000001ff077887 */ /* 0x000fe40008000000 */
[----:B------:R-:W-:-:S04]  /*2310*/  USEL UR6, UR6, URZ, UP0 ;  /* 0x000000ff06067287 */ /* 0x000fc80008000000 */
[----:B------:R-:W-:Y:S01]  /*2320*/  ULEA UR5, UR6, UR4, 0x3 ;  /* 0x0000000406057291 */ /* 0x000fe2000f8e18ff */
[----:B------:R-:W-:-:S04]  /*2330*/  LOP3.LUT R15, R15, UR7, RZ, 0x3c, !PT ;  /* 0x000000070f0f7c12 */ /* 0x000fc8000f8e3cff */
[----:B-1----:R-:W-:-:S04]  /*2340*/  SHF.L.U32 R3, R15, 0x1f, RZ ;  /* 0x0000001f0f037819 */ /* 0x002fc800000006ff */
[----:B------:R-:W1:Y:S02]  /*2350*/  SYNCS.PHASECHK.TRANS64.TRYWAIT P0, [UR5], R3 ;  /* 0x00000003ff0075a7 */ /* 0x000e640008001105 */
[----:B-1----:R-:W-:Y:S05]  /*2360*/  @!P0 BRA `(.L_x_37) ;  /* 0x0000008c00948947 */ /* 0x002fea0003800000 */
.L_x_129:
[----:B------:R-:W-:-:S04]  /*2370*/  UIADD3 UR6, UPT, UPT, UR6, 0x1, URZ ;  /* 0x0000000106067890 */ /* 0x000fc8000fffe0ff */
[----:B------:R-:W-:-:S04]  /*2380*/  UISETP.NE.AND UP0, UPT, UR6, 0x3, UPT ;  /* 0x000000030600788c */ /* 0x000fc8000bf05270 */
[----:B------:R-:W-:Y:S02]  /*2390*/  USEL UR5, URZ, 0x1, UP0 ;  /* 0x00000001ff057887 */ /* 0x000fe40008000000 */
[----:B------:R-:W-:-:S04]  /*23a0*/  USEL UR6, UR6, URZ, UP0 ;  /* 0x000000ff06067287 */ /* 0x000fc80008000000 */
[----:B------:R-:W-:Y:S01]  /*23b0*/  ULEA UR6, UR6, UR4, 0x3 ;  /* 0x0000000406067291 */ /* 0x000fe2000f8e18ff */
[----:B-1----:R-:W-:-:S04]  /*23c0*/  LOP3.LUT R3, R15, UR5, RZ, 0x3c, !PT ;  /* 0x000000050f037c12 */ /* 0x002fc8000f8e3cff */
[----:B------:R-:W-:Y:S01]  /*23d0*/  SHF.L.U32 R3, R3, 0x1f, RZ ;  /* 0x0000001f03037819 */ /* 0x000fe200000006ff */
[----:B----4-:R-:W-:-:S07]  /*23e0*/  IMAD.U32 R0, RZ, RZ, UR6 ;  /* 0x00000006ff007e24 */ /* 0x010fce000f8e00ff */
.L_x_38:
[----:B-1----:R1:W2:Y:S02]  /*23f0*/  SYNCS.PHASECHK.TRANS64.TRYWAIT P0, [R0+URZ], R3 ;  /* 0x00000003000075a7 */ /* 0x0022a400080011ff */
[----:B--2---:R-:W-:Y:S05]  /*2400*/  @!P0 NANOSLEEP.SYNCS 0x989680 ;  /* 0x009896800000895d */ /* 0x004fea0003900000 */
[----:B------:R-:W2:Y:S02]  /*2410*/  @!P0 SYNCS.PHASECHK.TRANS64 P0, [R0+URZ], R3 ;  /* 0x00000003000085a7 */ /* 0x000ea400080010ff */
[----:B--2---:R-:W-:Y:S05]  /*2420*/  @P0 EXIT ;  /* 0x000000000000094d */ /* 0x004fea0003800000 */
[----:B------:R-:W-:Y:S05]  /*2430*/  BRA `(.L_x_38) ;  /* 0xfffffffc00ec7947 */ /* 0x000fea000383ffff */
.L_x_17:
[----:B------:R-:W-:-:S04]  /*2440*/  UISETP.NE.AND UP1, UPT, UR37, URZ, UPT ;  /* 0x000000ff2500728c */ /* 0x000fc8000bf25270 */
[----:B------:R-:W-:-:S09]  /*2450*/  UISETP.NE.OR UP1, UPT, UR8, 0x1, UP1 ;  /* 0x000000010800788c */ /* 0x000fd20008f25670 */
[----:B------:R-:W-:Y:S05]  /*2460*/  BRA.U UP1, `(.L_x_39) ;  /* 0x0000000501487547 */ /* 0x000fea000b800000 */
[----:B------:R-:W-:Y:S01]  /*2470*/  ISETP.NE.AND P2, PT, R2, RZ, PT ;  /* 0x000000ff0200720c */ /* 0x000fe20003f45270 */
[----:B------:R-:W-:Y:S01]  /*2480*/  IMAD.MOV.U32 R12, RZ, RZ, 0x1 ;  /* 0x00000001ff0c7424 */ /* 0x000fe200078e00ff */
[----:B------:R-:W-:Y:S02]  /*2490*/  CS2R R10, SRZ ;  /* 0x00000000000a7805 */ /* 0x000fe4000001ff00 */
[----:B------:R-:W-:Y:S01]  /*24a0*/  CS2R R8, SRZ ;  /* 0x0000000000087805 */ /* 0x000fe2000001ff00 */
[----:B------:R-:W-:Y:S01]  /*24b0*/  UMOV UR4, 0x400 ;  /* 0x0000040000047882 */ /* 0x000fe20000000000 */
[----:B------:R-:W-:Y:S01]  /*24c0*/  UMOV UR6, URZ ;  /* 0x000000ff00067c82 */ /* 0x000fe20008000000 */
[----:B------:R-:W-:-:S12]  /*24d0*/  ULEA UR37, UR37, UR4, 0x18 ;  /* 0x0000000425257291 */ /* 0x000fd8000f8ec0ff */
.L_x_43:
[----:B------:R-:W-:Y:S02]  /*24e0*/  LEA R0, R8, UR37, 0x3 ;  /* 0x0000002508007c11 */ /* 0x000fe4000f8e18ff */
[----:B------:R-:W-:-:S03]  /*24f0*/  SHF.L.U32 R5, R9, 0x1f, RZ ;  /* 0x0000001f09057819 */ /* 0x000fc600000006ff */
[----:B------:R-:W-:Y:S01]  /*2500*/  VIADD R4, R0, 0xd0 ;  /* 0x000000d000047836 */ /* 0x000fe20000000000 */
[----:B------:R-:W1:Y:S02]  /*2510*/  SYNCS.PHASECHK.TRANS64.TRYWAIT P0, [R0+URZ+0xc0], R5 ;  /* 0x0000c005000075a7 */ /* 0x000e6400080011ff */
[----:B-1----:R-:W-:Y:S05]  /*2520*/  @!P0 BRA `(.L_x_40) ;  /* 0x0000008c003c8947 */ /* 0x002fea0003800000 */
.L_x_130:
[----:B------:R-:W-:Y:S01]  /*2530*/  ULEA UR5, UR6, UR37, 0x3 ;  /* 0x0000002506057291 */ /* 0x000fe2000f8e18ff */
[----:B------:R-:W-:Y:S02]  /*2540*/  PRMT R4, RZ, 0x654, R4 ;  /* 0x00000654ff047816 */ /* 0x000fe40000000004 */
[----:B-1----:R-:W-:Y:S01]  /*2550*/  SHF.L.U32 R5, R12, 0x1f, RZ ;  /* 0x0000001f0c057819 */ /* 0x002fe200000006ff */
[----:B------:R-:W-:Y:S01]  /*2560*/  UIADD3 UR4, UPT, UPT, UR5, 0x80, URZ ;  /* 0x0000008005047890 */ /* 0x000fe2000fffe0ff */
[----:B------:R1:W-:Y:S05]  /*2570*/  SYNCS.ARRIVE.TRANS64.RED.A1T0 RZ, [R4+URZ], RZ ;  /* 0x000000ff04ff79a7 */ /* 0x0003ea00081004ff */
[----:B------:R-:W-:Y:S01]  /*2580*/  IMAD.U32 R7, RZ, RZ, UR4 ;  /* 0x00000004ff077e24 */ /* 0x000fe2000f8e00ff */
[----:B------:R-:W2:Y:S04]  /*2590*/  SYNCS.PHASECHK.TRANS64.TRYWAIT P0, [UR5+0x90], R5 ;  /* 0x00009005ff0075a7 */ /* 0x000ea80008001105 */
[----:B------:R-:W-:Y:S01]  /*25a0*/  PRMT R6, R2, 0x654, R7 ;  /* 0x0000065402067816 */ /* 0x000fe20000000007 */
[----:B-1----:R-:W-:Y:S01]  /*25b0*/  @!P2 IMAD.MOV.U32 R4, RZ, RZ, 0x10 ;  /* 0x00000010ff04a424 */ /* 0x002fe200078e00ff */
[----:B--2---:R-:W-:Y:S06]  /*25c0*/  @!P0 BRA `(.L_x_41) ;  /* 0x0000008c00288947 */ /* 0x004fec0003800000 */
.L_x_132:
[----:B------:R-:W-:Y:S01]  /*25d0*/  ULEA UR4, UR6, UR37, 0x4 ;  /* 0x0000002506047291 */ /* 0x000fe2000f8e20ff */
[----:B------:R-:W-:Y:S01]  /*25e0*/  SEL R3, R6, R3, !P2 ;  /* 0x0000000306037207 */ /* 0x000fe20005000000 */
[----:B------:R-:W-:Y:S01]  /*25f0*/  UIADD3 UR5, UPT, UPT, UR5, 0x80, URZ ;  /* 0x0000008005057890 */ /* 0x000fe2000fffe0ff */
[----:B-1----:R-:W-:Y:S01]  /*2600*/  LEA R0, R11, UR37, 0x3 ;  /* 0x000000250b007c11 */ /* 0x002fe2000f8e18ff */
[----:B------:R-:W-:Y:S01]  /*2610*/  UIADD3 UR4, UPT, UPT, UR4, 0xf0, URZ ;  /* 0x000000f004047890 */ /* 0x000fe2000fffe0ff */
[----:B------:R-:W-:Y:S01]  /*2620*/  SHF.L.U32 R5, R10, 0x1f, RZ ;  /* 0x0000001f0a057819 */ /* 0x000fe200000006ff */
[----:B------:R1:W-:Y:S01]  /*2630*/  @!P2 SYNCS.ARRIVE.TRANS64.RED RZ, [R3+URZ], R4 ;  /* 0x0000000403ffa9a7 */ /* 0x0003e200080004ff */
[----:B------:R-:W-:Y:S01]  /*2640*/  UIADD3 UR6, UPT, UPT, UR6, 0x1, URZ ;  /* 0x0000000106067890 */ /* 0x000fe2000fffe0ff */
[----:B------:R-:W-:-:S03]  /*2650*/  VIADD R8, R8, 0x1 ;  /* 0x0000000108087836 */ /* 0x000fc60000000000 */
[----:B------:R-:W-:Y:S02]  /*2660*/  UISETP.NE.AND UP0, UPT, UR6, 0x2, UPT ;  /* 0x000000020600788c */ /* 0x000fe4000bf05270 */
[----:B------:R-:W-:Y:S06]  /*2670*/  UGETNEXTWORKID.BROADCAST [UR4], [UR5] ;  /* 0x00000000040073ca */ /* 0x000fec0008000100 */
[----:B------:R-:W-:Y:S01]  /*2680*/  USEL UR4, URZ, 0x1, UP0 ;  /* 0x00000001ff047887 */ /* 0x000fe20008000000 */
[----:B------:R-:W-:Y:S01]  /*2690*/  ISETP.NE.AND P0, PT, R8, 0x2, PT ;  /* 0x000000020800780c */ /* 0x000fe20003f05270 */
[----:B------:R-:W-:Y:S01]  /*26a0*/  USEL UR6, UR6, URZ, UP0 ;  /* 0x000000ff06067287 */ /* 0x000fe20008000000 */
[----:B------:R-:W2:Y:S03]  /*26b0*/  SYNCS.PHASECHK.TRANS64.TRYWAIT P1, [R0+URZ+0x80], R5 ;  /* 0x00008005000075a7 */ /* 0x000ea600080211ff */
[----:B------:R-:W-:Y:S01]  /*26c0*/  LOP3.LUT R12, R12, UR4, RZ, 0x3c, !PT ;  /* 0x000000040c0c7c12 */ /* 0x000fe2000f8e3cff */
[----:B-12---:R-:W-:Y:S07]  /*26d0*/  @!P1 BRA `(.L_x_42) ;  /* 0x0000008800fc9947 */ /* 0x006fee0003800000 */
.L_x_133:
[C---:B------:R-:W-:Y:S01]  /*26e0*/  LEA R4, R11.reuse, UR37, 0x4 ;  /* 0x000000250b047c11 */ /* 0x040fe2000f8e20ff */
[----:B-1----:R-:W-:Y:S01]  /*26f0*/  VIADD R0, R0, 0x90 ;  /* 0x0000009000007836 */ /* 0x002fe20000000000 */
[----:B------:R-:W-:Y:S01]  /*2700*/  SEL R8, R8, RZ, P0 ;  /* 0x000000ff08087207 */ /* 0x000fe20000000000 */
[----:B------:R-:W-:-:S03]  /*2710*/  VIADD R11, R11, 0x1 ;  /* 0x000000010b0b7836 */ /* 0x000fc60000000000 */
[----:B------:R-:W1:Y:S01]  /*2720*/  LDS.128 R4, [R4+0xf0] ;  /* 0x0000f00004047984 */ /* 0x000e620000000c00 */
[----:B------:R-:W-:Y:S02]  /*2730*/  PRMT R0, RZ, 0x654, R0 ;  /* 0x00000654ff007816 */ /* 0x000fe40000000000 */
[C---:B------:R-:W-:Y:S01]  /*2740*/  ISETP.NE.AND P1, PT, R11.reuse, 0x2, PT ;  /* 0x000000020b00780c */ /* 0x040fe20003f25270 */
[----:B------:R-:W-:Y:S01]  /*2750*/  @!PT LDS RZ, [RZ] ;  /* 0x00000000fffff984 */ /* 0x000fe20000000800 */
[----:B------:R-:W-:Y:S01]  /*2760*/  @!PT LDS RZ, [RZ] ;  /* 0x00000000fffff984 */ /* 0x000fe20000000800 */
[----:B------:R-:W-:Y:S01]  /*2770*/  @!PT LDS RZ, [RZ] ;  /* 0x00000000fffff984 */ /* 0x000fe20000000800 */
[----:B------:R-:W-:Y:S01]  /*2780*/  @!PT LDS RZ, [RZ] ;  /* 0x00000000fffff984 */ /* 0x000fe20000000800 */
[----:B------:R2:W-:Y:S06]  /*2790*/  MEMBAR.ALL.CTA ;  /* 0x0000000000007992 */ /* 0x0005ec0000008000 */
[----:B--2---:R-:W2:Y:S01]  /*27a0*/  FENCE.VIEW.ASYNC.S ;  /* 0x00000000000073c6 */ /* 0x004ea20000000000 */
[----:B------:R-:W-:Y:S01]  /*27b0*/  SEL R11, R11, RZ, P1 ;  /* 0x000000ff0b0b7207 */ /* 0x000fe20000800000 */
[----:B--2---:R2:W-:Y:S01]  /*27c0*/  SYNCS.ARRIVE.TRANS64.RED.A1T0 RZ, [R0+URZ], RZ ;  /* 0x000000ff00ff79a7 */ /* 0x0045e200081004ff */
[----:B-1----:R-:W-:-:S02]  /*27d0*/  LOP3.LUT P3, RZ, R6, 0x1, RZ, 0xc0, !PT ;  /* 0x0000000106ff7812 */ /* 0x002fc4000786c0ff */
[----:B------:R-:W-:-:S04]  /*27e0*/  SEL R5, RZ, 0x1, P1 ;  /* 0x00000001ff057807 */ /* 0x000fc80000800000 */
[----:B------:R-:W-:Y:S02]  /*27f0*/  LOP3.LUT R10, R10, R5, RZ, 0x3c, !PT ;  /* 0x000000050a0a7212 */ /* 0x000fe400078e3cff */
[----:B--2---:R-:W-:-:S04]  /*2800*/  SEL R0, RZ, 0x1, P0 ;  /* 0x00000001ff007807 */ /* 0x004fc80000000000 */
[----:B------:R-:W-:Y:S01]  /*2810*/  LOP3.LUT R9, R9, R0, RZ, 0x3c, !PT ;  /* 0x0000000009097212 */ /* 0x000fe200078e3cff */
[----:B------:R-:W-:Y:S06]  /*2820*/  @P3 BRA `(.L_x_43) ;  /* 0xfffffffc002c3947 */ /* 0x000fec000383ffff */
[----:B------:R-:W-:Y:S01]  /*2830*/  ULEA UR5, UR6, UR37, 0x3 ;  /* 0x0000002506057291 */ /* 0x000fe2000f8e18ff */
[----:B------:R-:W-:-:S08]  /*2840*/  SHF.L.U32 R3, R12, 0x1f, RZ ;  /* 0x0000001f0c037819 */ /* 0x000fd000000006ff */
[----:B------:R-:W1:Y:S02]  /*2850*/  SYNCS.PHASECHK.TRANS64 P0, [UR5+0x90], R3 ;  /* 0x00009003ff0075a7 */ /* 0x000e640008001005 */
[----:B-1----:R-:W-:Y:S05]  /*2860*/  @P0 BRA `(.L_x_44) ;  /* 0x0000000000080947 */ /* 0x002fea0003800000 */
[----:B------:R-:W1:Y:S02]  /*2870*/  SYNCS.PHASECHK.TRANS64.TRYWAIT P0, [UR5+0x90], R3 ;  /* 0x00009003ff0075a7 */ /* 0x000e640008001105 */
[----:B-1----:R-:W-:Y:S05]  /*2880*/  @!P0 BRA `(.L_x_45) ;  /* 0x0000008800a48947 */ /* 0x002fea0003800000 */
.L_x_44:
[----:B------:R-:W-:-:S04]  /*2890*/  UIADD3 UR4, UPT, UPT, UR6, 0x1, URZ ;  /* 0x0000000106047890 */ /* 0x000fc8000fffe0ff */
[----:B------:R-:W-:-:S04]  /*28a0*/  UISETP.NE.AND UP0, UPT, UR4, 0x2, UPT ;  /* 0x000000020400788c */ /* 0x000fc8000bf05270 */
[----:B------:R-:W-:Y:S02]  /*28b0*/  USEL UR7, URZ, 0x1, UP0 ;  /* 0x00000001ff077887 */ /* 0x000fe40008000000 */
[----:B------:R-:W-:-:S04]  /*28c0*/  USEL UR4, UR4, URZ, UP0 ;  /* 0x000000ff04047287 */ /* 0x000fc80008000000 */
[----:B------:R-:W-:Y:S01]  /*28d0*/  ULEA UR4, UR4, UR37, 0x3 ;  /* 0x0000002504047291 */ /* 0x000fe2000f8e18ff */
[----:B-1----:R-:W-:-:S04]  /*28e0*/  LOP3.LUT R3, R12, UR7, RZ, 0x3c, !PT ;  /* 0x000000070c037c12 */ /* 0x002fc8000f8e3cff */
[----:B------:R-:W-:-:S04]  /*28f0*/  SHF.L.U32 R0, R3, 0x1f, RZ ;  /* 0x0000001f03007819 */ /* 0x000fc800000006ff */
[----:B------:R-:W1:Y:S02]  /*2900*/  SYNCS.PHASECHK.TRANS64 P0, [UR4+0x90], R0 ;  /* 0x00009000ff0075a7 */ /* 0x000e640008001004 */
[----:B-1----:R-:W-:Y:S05]  /*2910*/  @P0 EXIT ;  /* 0x000000000000094d */ /* 0x002fea0003800000 */
[----:B------:R-:W-:Y:S02]  /*2920*/  SHF.L.U32 R3, R3, 0x1f, RZ ;  /* 0x0000001f03037819 */ /* 0x000fe400000006ff */
[----:B------:R-:W-:-:S07]  /*2930*/  MOV R0, UR4 ;  /* 0x0000000400007c02 */ /* 0x000fce0008000f00 */
.L_x_46:
[----:B-1----:R1:W2:Y:S02]  /*2940*/  SYNCS.PHASECHK.TRANS64.TRYWAIT P0, [R0+URZ+0x90], R3 ;  /* 0x00009003000075a7 */ /* 0x0022a400080011ff */
[----:B--2---:R-:W-:Y:S05]  /*2950*/  @!P0 NANOSLEEP.SYNCS 0x989680 ;  /* 0x009896800000895d */ /* 0x004fea0003900000 */
[----:B------:R-:W2:Y:S02]  /*2960*/  @!P0 SYNCS.PHASECHK.TRANS64 P0, [R0+URZ+0x90], R3 ;  /* 0x00009003000085a7 */ /* 0x000ea400080010ff */
[----:B--2---:R-:W-:Y:S05]  /*2970*/  @P0 EXIT ;  /* 0x000000000000094d */ /* 0x004fea0003800000 */
[----:B------:R-:W-:Y:S05]  /*2980*/  BRA `(.L_x_46) ;  /* 0xfffffffc00ec7947 */ /* 0x000fea000383ffff */
.L_x_39:
[----:B------:R-:W-:-:S09]  /*2990*/  UISETP.NE.AND UP1, UPT, UR8, URZ, UPT ;  /* 0x000000ff0800728c */ /* 0x000fd2000bf25270 */
[----:B------:R-:W-:Y:S05]  /*29a0*/  BRA.U UP1, `(.L_x_47) ;  /* 0x0000000d016c7547 */ /* 0x000fea000b800000 */
[----:B------:R-:W-:Y:S01]  /*29b0*/  UMOV UR4, 0x40 ;  /* 0x0000004000047882 */ /* 0x000fe20000000000 */
[----:B------:R-:W-:Y:S01]  /*29c0*/  NOP ;  /* 0x0000000000007918 */ /* 0x000fe20000000000 */
[----:B------:R-:W-:Y:S01]  /*29d0*/  ULEA UR4, UR37, UR4, 0x18 ;  /* 0x0000000425047291 */ /* 0x000fe2000f8ec0ff */
[----:B------:R-:W-:Y:S02]  /*29e0*/  UMOV UR5, 0x400 ;  /* 0x0000040000057882 */ /* 0x000fe40000000000 */
[----:B------:R-:W-:-:S06]  /*29f0*/  ULEA UR37, UR37, UR5, 0x18 ;  /* 0x0000000525257291 */ /* 0x000fcc000f8ec0ff */
[----:B------:R-:W1:Y:S02]  /*2a00*/  LDS.U8 R0, [UR4+0x1c] ;  /* 0x00001c04ff007984 */ /* 0x000e640008000000 */
[----:B-1----:R-:W-:-:S13]  /*2a10*/  ISETP.NE.AND P0, PT, R0, RZ, PT ;  /* 0x000000ff0000720c */ /* 0x002fda0003f05270 */
[----:B------:R-:W-:Y:S05]  /*2a20*/  @P0 BRA `(.L_x_48) ;  /* 0x0000000000580947 */ /* 0x000fea0003800000 */
[----:B------:R-:W-:-:S13]  /*2a30*/  ELECT P0, URZ, PT ;  /* 0x0000000000ff782f */ /* 0x000fda0003800000 */
[----:B------:R-:W-:Y:S05]  /*2a40*/  @!P0 BRA `(.L_x_49) ;  /* 0x0000000000608947 */ /* 0x000fea0003800000 */
[----:B------:R-:W-:Y:S01]  /*2a50*/  UMOV UR5, 0x10 ;  /* 0x0000001000057882 */ /* 0x000fe20000000000 */
[----:B------:R-:W-:Y:S01]  /*2a60*/  HFMA2 R0, -RZ, RZ, 0, 5.9604644775390625e-08 ;  /* 0x00000001ff007431 */ /* 0x000fe200000001ff */
[----:B------:R-:W-:-:S03]  /*2a70*/  MOV R2, 0xffff ;  /* 0x0000ffff00027802 */ /* 0x000fc60000000f00 */
[----:B------:R-:W-:Y:S04]  /*2a80*/  DEPBAR.LE SB1, 0x36 ;  /* 0x00009d800000791a */ /* 0x000fe80000000000 */
[----:B------:R-:W1:Y:S02]  /*2a90*/  UTCATOMSWS.FIND_AND_SET.ALIGN UP0, UR5, UR5 ;  /* 0x00000005000575e3 */ /* 0x000e640008000800 */
[----:B-1----:R-:W-:Y:S01]  /*2aa0*/  MOV R3, UR5 ;  /* 0x0000000500037c02 */ /* 0x002fe20008000f00 */
[----:B------:R-:W-:Y:S06]  /*2ab0*/  BRA.U UP0, `(.L_x_50) ;  /* 0x0000000100187547 */ /* 0x000fec000b800000 */
.L_x_51:
[----:B------:R-:W-:Y:S05]  /*2ac0*/  NANOSLEEP 0x64 ;  /* 0x000000640000795d */ /* 0x000fea0003800000 */
[----:B------:R-:W-:-:S05]  /*2ad0*/  UMOV UR5, 0x10 ;  /* 0x0000001000057882 */ /* 0x000fca0000000000 */
[----:B------:R-:W-:Y:S04]  /*2ae0*/  DEPBAR.LE SB1, 0x36 ;  /* 0x00009d800000791a */ /* 0x000fe80000000000 */
[----:B------:R-:W1:Y:S02]  /*2af0*/  UTCATOMSWS.FIND_AND_SET.ALIGN UP0, UR5, UR5 ;  /* 0x00000005000575e3 */ /* 0x000e640008000800 */
[----:B-1----:R-:W-:Y:S01]  /*2b00*/  MOV R3, UR5 ;  /* 0x0000000500037c02 */ /* 0x002fe20008000f00 */
[----:B------:R-:W-:Y:S05]  /*2b10*/  BRA.U !UP0, `(.L_x_51) ;  /* 0xfffffffd08e87547 */ /* 0x000fea000b83ffff */
.L_x_50:
[-C--:B------:R-:W-:Y:S02]  /*2b20*/  SHF.L.U32 R2, R2, R3.reuse, RZ ;  /* 0x0000000302027219 */ /* 0x080fe400000006ff */
[----:B------:R-:W-:Y:S01]  /*2b30*/  SHF.L.U32 R0, R0, R3, RZ ;  /* 0x0000000300007219 */ /* 0x000fe200000006ff */
[----:B------:R-:W-:Y:S02]  /*2b40*/  IMAD.SHL.U32 R3, R3, 0x20, RZ ;  /* 0x0000002003037824 */ /* 0x000fe400078e00ff */
[----:B------:R1:W-:Y:S04]  /*2b50*/  ATOMS.OR RZ, [UR4+0x14], R2 ;  /* 0x00001402ffff798c */ /* 0x0003e8000b000004 */
[----:B------:R1:W-:Y:S04]  /*2b60*/  ATOMS.OR RZ, [UR4+0x18], R0 ;  /* 0x00001800ffff798c */ /* 0x0003e8000b000004 */
[----:B------:R1:W-:Y:S01]  /*2b70*/  STS [UR37+0x110], R3 ;  /* 0x00011003ff007988 */ /* 0x0003e20008000825 */
[----:B------:R-:W-:Y:S05]  /*2b80*/  BRA `(.L_x_49) ;  /* 0x0000000000107947 */ /* 0x000fea0003800000 */
.L_x_48:
[----:B------:R-:W-:Y:S02]  /*2b90*/  MOV R0, 0xffffffff ;  /* 0xffffffff00007802 */ /* 0x000fe40000000f00 */
[----:B------:R-:W-:-:S03]  /*2ba0*/  MOV R2, 0x2bd0 ;  /* 0x00002bd000027802 */ /* 0x000fc60000000f00 */
[----:B------:R1:W-:Y:S04]  /*2bb0*/  STS [UR37+0x110], R0 ;  /* 0x00011000ff007988 */ /* 0x0003e80008000825 */
[----:B-1-3-5:R-:W-:Y:S05]  /*2bc0*/  CALL.REL.NOINC `($__internal_1_$__cuda_sm10x_tcgen05_guardrail_trap_phase_invalid_during_alloc) ;  /* 0x0000008c00b87944 */ /* 0x02afea0003c00000 */
.L_x_49:
[----:B------:R-:W-:Y:S05]  /*2bd0*/  WARPSYNC.ALL ;  /* 0x0000000000007948 */ /* 0x000fea0003800000 */
[----:B------:R-:W2:Y:S01]  /*2be0*/  S2UR UR5, SR_CgaCtaId ;  /* 0x00000000000579c3 */ /* 0x000ea20000008800 */
[----:B------:R-:W-:Y:S01]  /*2bf0*/  UMOV UR4, 0x400 ;  /* 0x0000040000047882 */ /* 0x000fe20000000000 */
[----:B------:R-:W-:-:S06]  /*2c00*/  NOP ;  /* 0x0000000000007918 */ /* 0x000fcc0000000000 */
[----:B------:R-:W-:Y:S06]  /*2c10*/  BAR.ARV 0x6, 0xa0 ;  /* 0x0182800000007b1d */ /* 0x000fec0000002000 */
[----:B------:R-:W4:Y:S01]  /*2c20*/  LDCU UR7, c[0x0][0x38c] ;  /* 0x00007180ff0777ac */ /* 0x000f220008000800 */
[----:B------:R-:W-:Y:S01]  /*2c30*/  IMAD.MOV.U32 R11, RZ, RZ, 0x1 ;  /* 0x00000001ff0b7424 */ /* 0x000fe200078e00ff */
[----:B------:R-:W-:Y:S01]  /*2c40*/  CS2R R8, SRZ ;  /* 0x0000000000087805 */ /* 0x000fe2000001ff00 */
[----:B------:R-:W-:Y:S01]  /*2c50*/  IMAD.MOV.U32 R10, RZ, RZ, RZ ;  /* 0x000000ffff0a7224 */ /* 0x000fe200078e00ff */
[----:B------:R-:W3:Y:S01]  /*2c60*/  LDCU UR6, c[0x0][0x38c] ;  /* 0x00007180ff0677ac */ /* 0x000ee20008000800 */
[----:B------:R-:W-:Y:S01]  /*2c70*/  UMOV UR15, URZ ;  /* 0x000000ff000f7c82 */ /* 0x000fe20008000000 */
[----:B------:R-:W-:Y:S01]  /*2c80*/  UMOV UR14, URZ ;  /* 0x000000ff000e7c82 */ /* 0x000fe20008000000 */
[----:B--2---:R-:W-:Y:S01]  /*2c90*/  ULEA UR5, UR5, UR4, 0x18 ;  /* 0x0000000405057291 */ /* 0x004fe2000f8ec0ff */
[----:B------:R-:W-:Y:S01]  /*2ca0*/  UMOV UR24, 0x0 ;  /* 0x0000000000187882 */ /* 0x000fe20000000000 */
[----:B------:R-:W-:-:S02]  /*2cb0*/  UMOV UR25, 0x84004a0 ;  /* 0x084004a000197882 */ /* 0x000fc40000000000 */
[----:B------:R-:W-:Y:S02]  /*2cc0*/  UIADD3 UR10, UPT, UPT, UR5, 0xc400, URZ ;  /* 0x0000c400050a7890 */ /* 0x000fe4000fffe0ff */
[----:B------:R-:W-:Y:S02]  /*2cd0*/  UIADD3 UR11, UPT, UPT, UR5, 0x18400, URZ ;  /* 0x00018400050b7890 */ /* 0x000fe4000fffe0ff */
[----:B----4-:R-:W-:Y:S01]  /*2ce0*/  UIADD3 UR7, UPT, UPT, UR7, 0x7f, URZ ;  /* 0x0000007f07077890 */ /* 0x010fe2000fffe0ff */
[----:B-1----:R-:W1:Y:S01]  /*2cf0*/  LDS R0, [UR5+0x110] ;  /* 0x00011005ff007984 */ /* 0x002e620008000800 */
[----:B------:R-:W-:Y:S02]  /*2d00*/  USHF.R.U32.HI UR10, URZ, 0x4, UR10 ;  /* 0x00000004ff0a7899 */ /* 0x000fe4000801160a */
[----:B------:R-:W-:Y:S02]  /*2d10*/  USHF.R.S32.HI UR4, URZ, 0x1f, UR7 ;  /* 0x0000001fff047899 */ /* 0x000fe40008011407 */
[----:B------:R-:W-:-:S02]  /*2d20*/  USHF.R.U32.HI UR11, URZ, 0x4, UR11 ;  /* 0x00000004ff0b7899 */ /* 0x000fc4000801160b */
[----:B------:R-:W-:Y:S02]  /*2d30*/  ULEA.HI UR4, UR4, UR7, URZ, 0x7 ;  /* 0x0000000704047291 */ /* 0x000fe4000f8f38ff */
[----:B------:R-:W-:Y:S02]  /*2d40*/  ULOP3.LUT UR10, UR10, 0x3fff, URZ, 0xc0, !UPT ;  /* 0x00003fff0a0a7892 */ /* 0x000fe4000f8ec0ff */
[----:B------:R-:W-:Y:S02]  /*2d50*/  USHF.R.S32.HI UR4, URZ, 0x7, UR4 ;  /* 0x00000007ff047899 */ /* 0x000fe40008011404 */
[----:B------:R-:W-:Y:S02]  /*2d60*/  ULOP3.LUT UR11, UR11, 0x3fff, URZ, 0xc0, !UPT ;  /* 0x00003fff0b0b7892 */ /* 0x000fe4000f8ec0ff */
[----:B------:R-:W-:Y:S01]  /*2d70*/  UISETP.LT.AND UP0, UPT, UR4, 0x1, UPT ;  /* 0x000000010400788c */ /* 0x000fe2000bf01270 */
[----:B------:R-:W-:Y:S01]  /*2d80*/  UMOV UR22, 0x0 ;  /* 0x0000000000167882 */ /* 0x000fe20000000000 */
[----:B------:R-:W-:-:S02]  /*2d90*/  UMOV UR23, 0x84004a0 ;  /* 0x084004a000177882 */ /* 0x000fc40000000000 */
[----:B------:R-:W-:Y:S02]  /*2da0*/  USEL UR9, UR4, 0x1, !UP0 ;  /* 0x0000000104097887 */ /* 0x000fe4000c000000 */
[----:B------:R-:W-:Y:S02]  /*2db0*/  ULOP3.LUT UR10, UR10, 0x10000, URZ, 0xfc, !UPT ;  /* 0x000100000a0a7892 */ /* 0x000fe4000f8efcff */
[----:B------:R-:W-:Y:S02]  /*2dc0*/  ULOP3.LUT UR11, UR11, 0x10000, URZ, 0xfc, !UPT ;  /* 0x000100000b0b7892 */ /* 0x000fe4000f8efcff */
[----:B------:R-:W-:Y:S02]  /*2dd0*/  UIADD3 UR9, UPT, UPT, -UR9, URZ, URZ ;  /* 0x000000ff09097290 */ /* 0x000fe4000fffe1ff */
[----:B---3--:R-:W-:Y:S01]  /*2de0*/  UISETP.GE.AND UP3, UPT, UR6, 0x1, UPT ;  /* 0x000000010600788c */ /* 0x008fe2000bf66270 */
[----:B------:R-:W-:Y:S01]  /*2df0*/  UMOV UR20, 0x0 ;  /* 0x0000000000147882 */ /* 0x000fe20000000000 */
[----:B------:R-:W-:Y:S01]  /*2e00*/  UMOV UR21, 0x84004a0 ;  /* 0x084004a000157882 */ /* 0x000fe20000000000 */
[----:B------:R-:W-:Y:S01]  /*2e10*/  UMOV UR18, 0x0 ;  /* 0x0000000000127882 */ /* 0x000fe20000000000 */
[----:B------:R-:W-:Y:S01]  /*2e20*/  UMOV UR19, 0x84004a0 ;  /* 0x084004a000137882 */ /* 0x000fe20000000000 */
[----:B-1----:R-:W-:-:S15]  /*2e30*/  R2UR UR16, R0 ;  /* 0x00000000001072ca */ /* 0x002fde00000e0000 */
.L_x_58:
[----:B------:R-:W-:Y:S02]  /*2e40*/  LEA R0, R10, UR5, 0x3 ;  /* 0x000000050a007c11 */ /* 0x000fe4000f8e18ff */
[----:B------:R-:W-:Y:S02]  /*2e50*/  SHF.L.U32 R5, R9, 0x1f, RZ ;  /* 0x0000001f09057819 */ /* 0x000fe400000006ff */
[----:B------:R-:W-:Y:S01]  /*2e60*/  PLOP3.LUT P0, PT, PT, PT, UP3, 0x80, 0x8 ;  /* 0x000000000008781c */ /* 0x000fe20003f0f038 */
[----:B------:R-:W-:Y:S01]  /*2e70*/  VIADD R3, R0, 0x90 ;  /* 0x0000009000037836 */ /* 0x000fe20000000000 */
[----:B-1----:R-:W1:Y:S02]  /*2e80*/  SYNCS.PHASECHK.TRANS64.TRYWAIT P1, [R0+URZ+0x80], R5 ;  /* 0x00008005000075a7 */ /* 0x002e6400080211ff */
[----:B-1-3--:R-:W-:Y:S09]  /*2e90*/  @!P1 BRA `(.L_x_52) ;  /* 0x0000008400389947 */ /* 0x00aff20003800000 */
.L_x_135:
[----:B------:R-:W-:Y:S01]  /*2ea0*/  LEA R4, R10, UR5, 0x4 ;  /* 0x000000050a047c11 */ /* 0x000fe2000f8e20ff */
[----:B------:R-:W-:Y:S01]  /*2eb0*/  @UP3 ULEA UR6, UR14, UR5, 0x3 ;  /* 0x000000050e063291 */ /* 0x000fe2000f8e18ff */
[----:B------:R-:W-:Y:S01]  /*2ec0*/  PLOP3.LUT P2, PT, PT, PT, PT, 0x80, 0x8 ;  /* 0x000000000008781c */ /* 0x000fe20003f4f070 */
[----:B------:R-:W-:Y:S01]  /*2ed0*/  ULEA UR7, UR15, UR5, 0x3 ;  /* 0x000000050f077291 */ /* 0x000fe2000f8e18ff */
[----:B------:R-:W-:Y:S01]  /*2ee0*/  PRMT R3, RZ, 0x654, R3 ;  /* 0x00000654ff037816 */ /* 0x000fe20000000003 */
[----:B------:R-:W-:Y:S01]  /*2ef0*/  ULEA UR8, UR15, UR16, 0x8 ;  /* 0x000000100f087291 */ /* 0x000fe2000f8e40ff */
[----:B-1----:R-:W1:Y:S01]  /*2f00*/  LDS.128 R4, [R4+0xf0] ;  /* 0x0000f00004047984 */ /* 0x002e620000000c00 */
[----:B------:R-:W-:Y:S02]  /*2f10*/  @P0 SHF.L.U32 R2, R8, 0x1f, RZ ;  /* 0x0000001f08020819 */ /* 0x000fe400000006ff */
[----:B------:R-:W-:Y:S01]  /*2f20*/  SHF.L.U32 R0, R11, 0x1f, RZ ;  /* 0x0000001f0b007819 */ /* 0x000fe200000006ff */
[----:B------:R-:W-:Y:S01]  /*2f30*/  @!PT LDS RZ, [RZ] ;  /* 0x00000000fffff984 */ /* 0x000fe20000000800 */
[----:B------:R-:W-:Y:S01]  /*2f40*/  @!PT LDS RZ, [RZ] ;  /* 0x00000000fffff984 */ /* 0x000fe20000000800 */
[----:B------:R-:W-:Y:S01]  /*2f50*/  @!PT LDS RZ, [RZ] ;  /* 0x00000000fffff984 */ /* 0x000fe20000000800 */
[----:B------:R-:W-:Y:S01]  /*2f60*/  @!PT LDS RZ, [RZ] ;  /* 0x00000000fffff984 */ /* 0x000fe20000000800 */
[----:B------:R2:W-:Y:S06]  /*2f70*/  MEMBAR.ALL.CTA ;  /* 0x0000000000007992 */ /* 0x0005ec0000008000 */
[----:B--2---:R-:W2:Y:S02]  /*2f80*/  FENCE.VIEW.ASYNC.S ;  /* 0x00000000000073c6 */ /* 0x004ea40000000000 */
[----:B--2---:R2:W-:Y:S01]  /*2f90*/  SYNCS.ARRIVE.TRANS64.RED.A1T0 RZ, [R3+URZ], RZ ;  /* 0x000000ff03ff79a7 */ /* 0x0045e200081004ff */
[----:B------:R2:W3:Y:S01]  /*2fa0*/  @P0 SYNCS.PHASECHK.TRANS64.TRYWAIT P2, [UR6], R2 ;  /* 0x00000002ff0005a7 */ /* 0x0004e20008041106 */
[----:B-1----:R-:W-:Y:S01]  /*2fb0*/  LOP3.LUT P1, RZ, R6, 0x1, RZ, 0xc0, !PT ;  /* 0x0000000106ff7812 */ /* 0x002fe2000782c0ff */
[----:B------:R-:W1:Y:S02]  /*2fc0*/  SYNCS.PHASECHK.TRANS64.TRYWAIT P0, [UR7+0xb0], R0 ;  /* 0x0000b000ff0075a7 */ /* 0x000e640008001107 */
[----:B-123--:R-:W-:Y:S10]  /*2fd0*/  @!P0 BRA `(.L_x_53) ;  /* 0x0000008000fc8947 */ /* 0x00eff40003800000 */
.L_x_137:
[----:B------:R-:W-:Y:S01]  /*2fe0*/  IADD3 R10, PT, PT, R10, 0x1, RZ ;  /* 0x000000010a0a7810 */ /* 0x000fe20007ffe0ff */
[----:B------:R-:W-:Y:S06]  /*2ff0*/  BRA.U !UP3, `(.L_x_54) ;  /* 0x000000010bc07547 */ /* 0x000fec000b800000 */
[----:B------:R-:W-:Y:S01]  /*3000*/  UPLOP3.LUT UP4, UPT, UPT, UPT, UPT, 0x40, 0x4 ;  /* 0x000000000004789c */ /* 0x000fe20003f8e870 */
[----:B------:R-:W-:Y:S01]  /*3010*/  UMOV UR13, UR9 ;  /* 0x00000009000d7c82 */ /* 0x000fe20008000000 */
[----:B------:R-:W-:Y:S01]  /*3020*/  UMOV UR12, UR4 ;  /* 0x00000004000c7c82 */ /* 0x000fe20008000000 */
[----:B------:R-:W-:-:S08]  /*3030*/  UMOV UR17, UR14 ;  /* 0x0000000e00117c82 */ /* 0x000fd00008000000 */
.L_x_57:
[----:B------:R-:W-:Y:S02]  /*3040*/  UIADD3 UR13, UPT, UPT, UR13, 0x1, URZ ;  /* 0x000000010d0d7890 */ /* 0x000fe4000fffe0ff */
[----:B--2---:R-:W-:Y:S02]  /*3050*/  ULEA UR6, UR17, UR5, 0x3 ;  /* 0x0000000511067291 */ /* 0x004fe4000f8e18ff */
[----:B------:R-:W-:Y:S01]  /*3060*/  UISETP.NE.AND UP0, UPT, UR13, URZ, UPT ;  /* 0x000000ff0d00728c */ /* 0x000fe2000bf05270 */
[----:B---3--:R-:W-:Y:S10]  /*3070*/  @P2 BRA `(.L_x_55) ;  /* 0x00000000000c2947 */ /* 0x008ff40003800000 */
[----:B-1----:R-:W-:Y:S04]  /*3080*/  SHF.L.U32 R3, R8, 0x1f, RZ ;  /* 0x0000001f08037819 */ /* 0x002fe800000006ff */
[----:B------:R-:W1:Y:S02]  /*3090*/  SYNCS.PHASECHK.TRANS64.TRYWAIT P0, [UR6], R3 ;  /* 0x00000003ff0075a7 */ /* 0x000e640008001106 */
[----:B-1----:R-:W-:Y:S05]  /*30a0*/  @!P0 BRA `(.L_x_56) ;  /* 0x0000008000e08947 */ /* 0x002fea0003800000 */
.L_x_55:
[----:B------:R-:W-:Y:S01]  /*30b0*/  UISETP.NE.AND UP1, UPT, UR12, 0x1, UPT ;  /* 0x000000010c00788c */ /* 0x000fe2000bf25270 */
[----:B------:R-:W-:Y:S01]  /*30c0*/  PLOP3.LUT P2, PT, PT, PT, PT, 0x80, 0x8 ;  /* 0x000000000008781c */ /* 0x000fe20003f4f070 */
[----:B------:R-:W-:Y:S02]  /*30d0*/  UIADD3 UR14, UPT, UPT, UR17, 0x1, URZ ;  /* 0x00000001110e7890 */ /* 0x000fe4000fffe0ff */
[----:B------:R-:W-:Y:S02]  /*30e0*/  ULEA UR28, UR17, UR11, 0xb ;  /* 0x0000000b111c7291 */ /* 0x000fe4000f8e58ff */
[----:B------:R-:W-:Y:S01]  /*30f0*/  UISETP.NE.AND UP2, UPT, UR14, 0x3, UPT ;  /* 0x000000030e00788c */ /* 0x000fe2000bf45270 */
[----:B------:R-:W-:Y:S01]  /*3100*/  PLOP3.LUT P0, PT, PT, PT, UP1, 0x80, 0x8 ;  /* 0x000000000008781c */ /* 0x000fe20003f0f018 */
[----:B------:R-:W-:Y:S02]  /*3110*/  UIADD3 UR40, UPT, UPT, UR28, 0x2, URZ ;  /* 0x000000021c287890 */ /* 0x000fe4000fffe0ff */
[----:B------:R-:W-:Y:S02]  /*3120*/  USEL UR27, URZ, 0x1, UP2 ;  /* 0x00000001ff1b7887 */ /* 0x000fe40009000000 */
[----:B------:R-:W-:Y:S02]  /*3130*/  USEL UR14, UR14, URZ, UP2 ;  /* 0x000000ff0e0e7287 */ /* 0x000fe40009000000 */
[----:B------:R-:W-:Y:S02]  /*3140*/  UIADD3 UR36, UPT, UPT, UR28, 0x4, URZ ;  /* 0x000000041c247890 */ /* 0x000fe4000fffe0ff */
[----:B------:R-:W-:Y:S01]  /*3150*/  @UP1 ULEA UR26, UR14, UR5, 0x3 ;  /* 0x000000050e1a1291 */ /* 0x000fe2000f8e18ff */
[----:B------:R-:W-:Y:S01]  /*3160*/  LOP3.LUT R8, R8, UR27, RZ, 0x3c, !PT ;  /* 0x0000001b08087c12 */ /* 0x000fe2000f8e3cff */
[----:B------:R-:W-:Y:S02]  /*3170*/  UIADD3 UR32, UPT, UPT, UR28, 0x6, URZ ;  /* 0x000000061c207890 */ /* 0x000fe4000fffe0ff */
[----:B------:R-:W-:Y:S01]  /*3180*/  UIADD3 UR6, UPT, UPT, UR6, 0x18, URZ ;  /* 0x0000001806067890 */ /* 0x000fe2000fffe0ff */
[----:B-1----:R-:W-:Y:S01]  /*3190*/  @P0 SHF.L.U32 R0, R8, 0x1f, RZ ;  /* 0x0000001f08000819 */ /* 0x002fe200000006ff */
[----:B------:R-:W-:Y:S01]  /*31a0*/  UIADD3 UR12, UPT, UPT, UR12, -0x1, URZ ;  /* 0xffffffff0c0c7890 */ /* 0x000fe2000fffe0ff */
[----:B------:R-:W-:Y:S02]  /*31b0*/  UMOV UR29, 0x40004040 ;  /* 0x40004040001d7882 */ /* 0x000fe40000000000 */
[----:B------:R2:W3:Y:S01]  /*31c0*/  @P0 SYNCS.PHASECHK.TRANS64.TRYWAIT P2, [UR26], R0 ;  /* 0x00000000ff0005a7 */ /* 0x0004e2000804111a */
[----:B------:R-:W-:Y:S01]  /*31d0*/  ULEA UR26, UR17, UR10, 0xa ;  /* 0x0000000a111a7291 */ /* 0x000fe2000f8e50ff */
[----:B------:R-:W-:Y:S01]  /*31e0*/  UMOV UR27, 0x40004040 ;  /* 0x40004040001b7882 */ /* 0x000fe20000000000 */
[----:B------:R-:W-:Y:S02]  /*31f0*/  UMOV UR41, 0x40004040 ;  /* 0x4000404000297882 */ /* 0x000fe40000000000 */
[----:B------:R-:W-:Y:S02]  /*3200*/  UIADD3 UR38, UPT, UPT, UR26, 0x2, URZ ;  /* 0x000000021a267890 */ /* 0x000fe4000fffe0ff */
[----:B------:R-:W-:Y:S02]  /*3210*/  UIADD3 UR34, UPT, UPT, UR26, 0x4, URZ ;  /* 0x000000041a227890 */ /* 0x000fe4000fffe0ff */
[----:B------:R-:W-:Y:S01]  /*3220*/  UIADD3 UR30, UPT, UPT, UR26, 0x6, URZ ;  /* 0x000000061a1e7890 */ /* 0x000fe2000fffe0ff */
[----:B------:R2:W-:Y:S01]  /*3230*/  UTCIMMA gdesc[UR26], gdesc[UR28], tmem[UR8], tmem[UR24], idesc[UR25], UP4 ;  /* 0x00ff181c1a0075ea */ /* 0x0005e2000a000108 */
[----:B------:R-:W-:Y:S01]  /*3240*/  UPLOP3.LUT UP4, UPT, UPT, UPT, UPT, 0x80, 0x8 ;  /* 0x000000000008789c */ /* 0x000fe20003f8f070 */
[----:B------:R-:W-:Y:S01]  /*3250*/  UMOV UR39, 0x40004040 ;  /* 0x4000404000277882 */ /* 0x000fe20000000000 */
[----:B------:R-:W-:Y:S01]  /*3260*/  UMOV UR37, 0x40004040 ;  /* 0x4000404000257882 */ /* 0x000fe20000000000 */
[----:B------:R2:W-:Y:S01]  /*3270*/  UTCIMMA gdesc[UR38], gdesc[UR40], tmem[UR8], tmem[UR22], idesc[UR23], UPT ;  /* 0x00ff1628260075ea */ /* 0x0005e2000b800108 */
[----:B------:R-:W-:Y:S01]  /*3280*/  UMOV UR35, 0x40004040 ;  /* 0x4000404000237882 */ /* 0x000fe20000000000 */
[----:B------:R-:W-:Y:S01]  /*3290*/  UMOV UR33, 0x40004040 ;  /* 0x4000404000217882 */ /* 0x000fe20000000000 */
[----:B------:R-:W-:Y:S01]  /*32a0*/  UMOV UR31, 0x40004040 ;  /* 0x40004040001f7882 */ /* 0x000fe20000000000 */
[----:B------:R2:W-:Y:S01]  /*32b0*/  UTCIMMA gdesc[UR34], gdesc[UR36], tmem[UR8], tmem[UR20], idesc[UR21], UPT ;  /* 0x00ff1424220075ea */ /* 0x0005e2000b800108 */
[----:B------:R2:W-:Y:S01]  /*32c0*/  UTCIMMA gdesc[UR30], gdesc[UR32], tmem[UR8], tmem[UR18], idesc[UR19], UPT ;  /* 0x00ff12201e0075ea */ /* 0x0005e2000b800108 */
[----:B------:R2:W-:Y:S01]  /*32d0*/  UTCBAR [UR6], URZ ;  /* 0x000000ff060073e9 */ /* 0x0005e200080000ff */
[----:B------:R-:W-:Y:S01]  /*32e0*/  UMOV UR17, UR14 ;  /* 0x0000000e00117c82 */ /* 0x000fe20008000000 */
[----:B------:R-:W-:Y:S05]  /*32f0*/  BRA.U UP0, `(.L_x_57) ;  /* 0xfffffffd00507547 */ /* 0x000fea000b83ffff */
.L_x_54:
[----:B------:R-:W-:Y:S01]  /*3300*/  UIADD3 UR15, UPT, UPT, UR15, 0x1, URZ ;  /* 0x000000010f0f7890 */ /* 0x000fe2000fffe0ff */
[C---:B------:R-:W-:Y:S01]  /*3310*/  ISETP.NE.AND P0, PT, R10.reuse, 0x2, PT ;  /* 0x000000020a00780c */ /* 0x040fe20003f05270 */
[----:B------:R-:W-:Y:S02]  /*3320*/  UIADD3 UR7, UPT, UPT, UR7, 0xa0, URZ ;  /* 0x000000a007077890 */ /* 0x000fe4000fffe0ff */
[----:B------:R-:W-:Y:S01]  /*3330*/  UISETP.NE.AND UP0, UPT, UR15, 0x2, UPT ;  /* 0x000000020f00788c */ /* 0x000fe2000bf05270 */
[----:B-12---:R-:W-:Y:S02]  /*3340*/  SEL R0, RZ, 0x1, P0 ;  /* 0x00000001ff007807 */ /* 0x006fe40000000000 */
[----:B------:R-:W-:Y:S01]  /*3350*/  SEL R10, R10, RZ, P0 ;  /* 0x000000ff0a0a7207 */ /* 0x000fe20000000000 */
[----:B------:R-:W-:Y:S01]  /*3360*/  USEL UR6, URZ, 0x1, UP0 ;  /* 0x00000001ff067887 */ /* 0x000fe20008000000 */
[----:B------:R-:W-:Y:S01]  /*3370*/  LOP3.LUT R9, R9, R0, RZ, 0x3c, !PT ;  /* 0x0000000009097212 */ /* 0x000fe200078e3cff */
[----:B------:R-:W-:Y:S01]  /*3380*/  USEL UR15, UR15, URZ, UP0 ;  /* 0x000000ff0f0f7287 */ /* 0x000fe20008000000 */
[----:B------:R1:W-:Y:S03]  /*3390*/  UTCBAR [UR7], URZ ;  /* 0x000000ff070073e9 */ /* 0x0003e600080000ff */
[----:B------:R-:W-:Y:S01]  /*33a0*/  LOP3.LUT R11, R11, UR6, RZ, 0x3c, !PT ;  /* 0x000000060b0b7c12 */ /* 0x000fe2000f8e3cff */
[----:B------:R-:W-:Y:S07]  /*33b0*/  @P1 BRA `(.L_x_58) ;  /* 0xfffffff800a01947 */ /* 0x000fee000383ffff */
[----:B------:R-:W2:Y:S01]  /*33c0*/  S2UR UR4, SR_CgaCtaId ;  /* 0x00000000000479c3 */ /* 0x000ea20000008800 */
[----:B------:R-:W-:Y:S01]  /*33d0*/  ELECT P0, URZ, PT ;  /* 0x0000000000ff782f */ /* 0x000fe20003800000 */
[----:B------:R-:W-:Y:S01]  /*33e0*/  IMAD.MOV.U32 R0, RZ, RZ, 0x1 ;  /* 0x00000001ff007424 */ /* 0x000fe200078e00ff */
[----:B------:R-:W-:Y:S01]  /*33f0*/  UIADD3 UR5, UPT, UPT, UR5, 0xb0, URZ ;  /* 0x000000b005057890 */ /* 0x000fe2000fffe0ff */
[----:B------:R-:W-:Y:S01]  /*3400*/  SHF.L.U32 R3, R11, 0x1f, RZ ;  /* 0x0000001f0b037819 */ /* 0x000fe200000006ff */
[----:B------:R-:W-:-:S03]  /*3410*/  UMOV UR6, 0x40 ;  /* 0x0000004000067882 */ /* 0x000fc60000000000 */
[----:B------:R-:W-:Y:S01]  /*3420*/  UVIRTCOUNT.DEALLOC.SMPOOL 0x80 ;  /* 0x000000800000784c */ /* 0x000fe20000000000 */
[----:B--2---:R-:W-:Y:S02]  /*3430*/  ULEA UR4, UR4, UR6, 0x18 ;  /* 0x0000000604047291 */ /* 0x004fe4000f8ec0ff */
[----:B------:R-:W-:-:S07]  /*3440*/  ULEA UR6, UR15, UR5, 0x3 ;  /* 0x000000050f067291 */ /* 0x000fce000f8e18ff */
[----:B------:R2:W-:Y:S02]  /*3450*/  @P0 STS.U8 [UR4+0x1c], R0 ;  /* 0x00001c00ff000988 */ /* 0x0005e40008000004 */
[----:B------:R-:W4:Y:S02]  /*3460*/  SYNCS.PHASECHK.TRANS64.TRYWAIT P0, [UR6], R3 ;  /* 0x00000003ff0075a7 */ /* 0x000f240008001106 */
[----:B--2-4-:R-:W-:Y:S05]  /*3470*/  @!P0 BRA `(.L_x_59) ;  /* 0x0000008000048947 */ /* 0x014fea0003800000 */
.L_x_140:
[----:B-1----:R-:W-:-:S04]  /*3480*/  UIADD3 UR7, UPT, UPT, UR15, 0x1, URZ ;  /* 0x000000010f077890 */ /* 0x002fc8000fffe0ff */
[----:B------:R-:W-:-:S04]  /*3490*/  UISETP.NE.AND UP0, UPT, UR7, 0x2, UPT ;  /* 0x000000020700788c */ /* 0x000fc8000bf05270 */
[----:B------:R-:W-:Y:S02]  /*34a0*/  USEL UR6, URZ, 0x1, UP0 ;  /* 0x00000001ff067887 */ /* 0x000fe40008000000 */
[----:B------:R-:W-:-:S04]  /*34b0*/  USEL UR7, UR7, URZ, UP0 ;  /* 0x000000ff07077287 */ /* 0x000fc80008000000 */
[----:B------:R-:W-:Y:S01]  /*34c0*/  ULEA UR7, UR7, UR5, 0x3 ;  /* 0x0000000507077291 */ /* 0x000fe2000f8e18ff */
[----:B--2---:R-:W-:-:S04]  /*34d0*/  LOP3.LUT R3, R11, UR6, RZ, 0x3c, !PT ;  /* 0x000000060b037c12 */ /* 0x004fc8000f8e3cff */
[----:B------:R-:W-:-:S04]  /*34e0*/  SHF.L.U32 R3, R3, 0x1f, RZ ;  /* 0x0000001f03037819 */ /* 0x000fc800000006ff */
[----:B------:R-:W1:Y:S02]  /*34f0*/  SYNCS.PHASECHK.TRANS64.TRYWAIT P0, [UR7], R3 ;  /* 0x00000003ff0075a7 */ /* 0x000e640008001107 */
[----:B-1----:R-:W-:Y:S05]  /*3500*/  @!P0 BRA `(.L_x_60) ;  /* 0x0000007c00f88947 */ /* 0x002fea0003800000 */
.L_x_142:
[----:B------:R-:W-:Y:S01]  /*3510*/  NOP ;  /* 0x0000000000007918 */ /* 0x000fe20000000000 */
[----:B-1----:R-:W1:Y:S01]  /*3520*/  LDS R0, [UR4+0x14] ;  /* 0x00001404ff007984 */ /* 0x002e620008000800 */
[----:B------:R-:W-:Y:S01]  /*3530*/  ULOP3.LUT UR6, UR16, 0xffff, URZ, 0xc0, !UPT ;  /* 0x0000ffff10067892 */ /* 0x000fe2000f8ec0ff */
[----:B------:R-:W-:Y:S01]  /*3540*/  UMOV UR8, 0xffff ;  /* 0x0000ffff00087882 */ /* 0x000fe20000000000 */
[----:B------:R-:W-:Y:S02]  /*3550*/  UMOV UR5, 0x1 ;  /* 0x0000000100057882 */ /* 0x000fe40000000000 */
[----:B------:R-:W-:-:S04]  /*3560*/  USHF.R.U32.HI UR6, URZ, 0x5, UR6 ;  /* 0x00000005ff067899 */ /* 0x000fc80008011606 */
[----:B------:R-:W-:Y:S02]  /*3570*/  USHF.L.U32 UR8, UR8, UR6, URZ ;  /* 0x0000000608087299 */ /* 0x000fe400080006ff */
[----:B------:R-:W-:-:S04]  /*3580*/  USHF.L.U32 UR5, UR5, UR6, URZ ;  /* 0x0000000605057299 */ /* 0x000fc800080006ff */
[----:B-1----:R-:W-:-:S04]  /*3590*/  LOP3.LUT R0, R0, UR8, RZ, 0xc0, !PT ;  /* 0x0000000800007c12 */ /* 0x002fc8000f8ec0ff */
[----:B------:R-:W-:-:S13]  /*35a0*/  ISETP.NE.AND P0, PT, R0, UR8, PT ;  /* 0x0000000800007c0c */ /* 0x000fda000bf05270 */
[----:B------:R-:W-:Y:S05]  /*35b0*/  @P0 BRA `(.L_x_61) ;  /* 0x0000000000580947 */ /* 0x000fea0003800000 */
[----:B------:R-:W1:Y:S02]  /*35c0*/  LDS R0, [UR4+0x18] ;  /* 0x00001804ff007984 */ /* 0x000e640008000800 */
[----:B-1----:R-:W-:-:S04]  /*35d0*/  LOP3.LUT R0, R0, UR5, RZ, 0xc0, !PT ;  /* 0x0000000500007c12 */ /* 0x002fc8000f8ec0ff */
[----:B------:R-:W-:-:S13]  /*35e0*/  ISETP.NE.AND P0, PT, R0, UR5, PT ;  /* 0x0000000500007c0c */ /* 0x000fda000bf05270 */
[----:B------:R-:W-:Y:S05]  /*35f0*/  @P0 BRA `(.L_x_62) ;  /* 0x00000000003c0947 */ /* 0x000fea0003800000 */
[----:B------:R-:W1:Y:S01]  /*3600*/  S2R R2, SR_LANEID ;  /* 0x0000000000027919 */ /* 0x000e620000000000 */
[----:B------:R-:W-:Y:S01]  /*3610*/  ULOP3.LUT UR8, URZ, UR8, URZ, 0x33, !UPT ;  /* 0x00000008ff087292 */ /* 0x000fe2000f8e33ff */
[----:B------:R-:W-:Y:S01]  /*3620*/  LOP3.LUT R4, RZ, UR5, RZ, 0x33, !PT ;  /* 0x00000005ff047c12 */ /* 0x000fe2000f8e33ff */
[----:B------:R-:W-:Y:S02]  /*3630*/  VOTEU.ANY UR7, UPT, PT ;  /* 0x0000000000077886 */ /* 0x000fe400038e0100 */
[----:B------:R-:W-:Y:S01]  /*3640*/  UFLO.U32 UR7, UR7 ;  /* 0x00000007000772bd */ /* 0x000fe200080e0000 */
[----:B------:R-:W2:Y:S01]  /*3650*/  REDUX UR5, R4 ;  /* 0x00000000040573c4 */ /* 0x000ea20000000000 */
[----:B------:R-:W-:-:S06]  /*3660*/  IMAD.U32 R0, RZ, RZ, UR8 ;  /* 0x00000008ff007e24 */ /* 0x000fcc000f8e00ff */
[----:B------:R4:W-:Y:S01]  /*3670*/  UTCATOMSWS.AND URZ, UR8 ;  /* 0x0000000800ff79e3 */ /* 0x0009e20008000000 */
[----:B------:R-:W3:Y:S01]  /*3680*/  REDUX UR6, R0 ;  /* 0x00000000000673c4 */ /* 0x000ee20000000000 */
[----:B-1----:R-:W-:Y:S01]  /*3690*/  ISETP.EQ.U32.AND P0, PT, R2, UR7, PT ;  /* 0x0000000702007c0c */ /* 0x002fe2000bf02070 */
[----:B--2---:R-:W-:Y:S01]  /*36a0*/  IMAD.U32 R2, RZ, RZ, UR5 ;  /* 0x00000005ff027e24 */ /* 0x004fe2000f8e00ff */
[----:B---3--:R-:W-:-:S11]  /*36b0*/  MOV R3, UR6 ;  /* 0x0000000600037c02 */ /* 0x008fd60008000f00 */
[----:B------:R4:W-:Y:S04]  /*36c0*/  @P0 ATOMS.AND RZ, [UR4+0x14], R3 ;  /* 0x00001403ffff098c */ /* 0x0009e8000a800004 */
[----:B------:R4:W-:Y:S01]  /*36d0*/  @P0 ATOMS.AND RZ, [UR4+0x18], R2 ;  /* 0x00001802ffff098c */ /* 0x0009e2000a800004 */
[----:B------:R-:W-:Y:S05]  /*36e0*/  BRA `(.L_x_63) ;  /* 0x0000000000147947 */ /* 0x000fea0003800000 */
.L_x_62:
[----:B------:R-:W-:Y:S02]  /*36f0*/  MOV R2, 0x3710 ;  /* 0x0000371000027802 */ /* 0x000fe40000000f00 */
[----:B---3-5:R-:W-:Y:S05]  /*3700*/  CALL.REL.NOINC `($__internal_0_$__cuda_sm10x_tcgen05_guardrail_trap_col_being_dealloced_not_returned_by_alloc) ;  /* 0x0000008000dc7944 */ /* 0x028fea0003c00000 */
[----:B------:R-:W-:Y:S05]  /*3710*/  BRA `(.L_x_63) ;  /* 0x0000000000087947 */ /* 0x000fea0003800000 */
.L_x_61:
[----:B------:R-:W-:Y:S02]  /*3720*/  MOV R2, 0x3740 ;  /* 0x0000374000027802 */ /* 0x000fe40000000f00 */
[----:B---3-5:R-:W-:Y:S05]  /*3730*/  CALL.REL.NOINC `($__internal_2_$__cuda_sm10x_tcgen05_guardrail_trap_unallocated_columns_being_dealloced) ;  /* 0x0000008000e87944 */ /* 0x028fea0003c00000 */
.L_x_63:
[----:B------:R-:W-:Y:S01]  /*3740*/  NOP ;  /* 0x0000000000007918 */ /* 0x000fe20000000000 */
[----:B----4-:R-:W-:Y:S05]  /*3750*/  EXIT ;  /* 0x000000000000794d */ /* 0x010fea0003800000 */
.L_x_47:
[----:B------:R-:W-:-:S09]  /*3760*/  UISETP.NE.OR UP2, UPT, UR8, 0x3, !UP2 ;  /* 0x000000030800788c */ /* 0x000fd2000d745670 */
[----:B------:R-:W-:Y:S05]  /*3770*/  BRA.U UP2, `(.L_x_64) ;  /* 0x0000001102147547 */ /* 0x000fea000b800000 */
[----:B------:R-:W1:Y:S01]  /*3780*/  LDC R0, c[0x0][0xb30] ;  /* 0x0002cc00ff007b82 */ /* 0x000e620000000800 */
[----:B------:R-:W2:Y:S01]  /*3790*/  LDCU.64 UR8, c[0x0][0x888] ;  /* 0x00011100ff0877ac */ /* 0x000ea20008000a00 */
[----:B------:R-:W-:Y:S02]  /*37a0*/  HFMA2 R29, -RZ, RZ, 0, 0 ;  /* 0x00000000ff1d7431 */ /* 0x000fe400000001ff */
[----:B------:R-:W-:Y:S01]  /*37b0*/  IMAD.MOV.U32 R31, RZ, RZ, 0x1 ;  /* 0x00000001ff1f7424 */ /* 0x000fe200078e00ff */
[----:B------:R-:W-:Y:S01]  /*37c0*/  MOV R23, 0x2000 ;  /* 0x0000200000177802 */ /* 0x000fe20000000f00 */
[----:B------:R-:W4:Y:S01]  /*37d0*/  LDCU.64 UR4, c[0x0][0x890] ;  /* 0x00011200ff0477ac */ /* 0x000f220008000a00 */
[----:B------:R-:W-:Y:S01]  /*37e0*/  IMAD.MOV.U32 R30, RZ, RZ, RZ ;  /* 0x000000ffff1e7224 */ /* 0x000fe200078e00ff */
[----:B------:R-:W3:Y:S01]  /*37f0*/  LDC R19, c[0x0][0x370] ;  /* 0x0000dc00ff137b82 */ /* 0x000ee20000000800 */
[----:B------:R-:W-:Y:S01]  /*3800*/  UMOV UR7, 0x400 ;  /* 0x0000040000077882 */ /* 0x000fe20000000000 */
[----:B------:R-:W-:-:S02]  /*3810*/  UPLOP3.LUT UP1, UPT, UPT, UPT, UPT, 0x40, 0x4 ;  /* 0x000000000004789c */ /* 0x000fc40003f2e870 */
[----:B------:R-:W-:-:S04]  /*3820*/  ULEA UR7, UR37, UR7, 0x18 ;  /* 0x0000000725077291 */ /* 0x000fc8000f8ec0ff */
[----:B------:R-:W3:Y:S01]  /*3830*/  LDC R2, c[0x0][0xb0c] ;  /* 0x0002c300ff027b82 */ /* 0x000ee20000000800 */
[----:B------:R-:W-:Y:S02]  /*3840*/  UIADD3 UR13, UPT, UPT, UR7, 0x48, URZ ;  /* 0x00000048070d7890 */ /* 0x000fe4000fffe0ff */
[----:B--2---:R-:W-:Y:S02]  /*3850*/  UISETP.NE.U32.AND UP2, UPT, UR8, URZ, UPT ;  /* 0x000000ff0800728c */ /* 0x004fe4000bf45070 */
[----:B------:R-:W-:Y:S02]  /*3860*/  UIADD3 UR33, UPT, UPT, UR7, 0x30, URZ ;  /* 0x0000003007217890 */ /* 0x000fe4000fffe0ff */
[----:B----4-:R-:W-:Y:S01]  /*3870*/  UISETP.NE.U32.AND UP3, UPT, UR4, URZ, UPT ;  /* 0x000000ff0400728c */ /* 0x010fe2000bf65070 */
[----:B------:R-:W2:Y:S01]  /*3880*/  LDC R18, c[0x0][0xb20] ;  /* 0x0002c800ff127b82 */ /* 0x000ea20000000800 */
[----:B-1----:R-:W-:Y:S01]  /*3890*/  ISETP.NE.AND P1, PT, R0, 0x1, PT ;  /* 0x000000010000780c */ /* 0x002fe20003f25270 */
[----:B------:R-:W-:-:S02]  /*38a0*/  UISETP.NE.AND.EX UP2, UPT, UR9, URZ, UPT, UP2 ;  /* 0x000000ff0900728c */ /* 0x000fc4000bf45320 */
[----:B------:R-:W-:Y:S02]  /*38b0*/  UIADD3 UR25, UPT, UPT, UR7, 0x38, URZ ;  /* 0x0000003807197890 */ /* 0x000fe4000fffe0ff */
[----:B------:R-:W-:Y:S02]  /*38c0*/  UIADD3 UR17, UPT, UPT, UR7, 0x40, URZ ;  /* 0x0000004007117890 */ /* 0x000fe4000fffe0ff */
[----:B------:R-:W1:Y:S01]  /*38d0*/  LDC.64 R32, c[0x0][0x348] ;  /* 0x0000d200ff207b82 */ /* 0x000e620000000a00 */
[----:B------:R-:W-:Y:S02]  /*38e0*/  UPRMT UR13, UR37, 0x654, UR13 ;  /* 0x00000654250d7896 */ /* 0x000fe4000800000d */
[----:B------:R-:W-:-:S05]  /*38f0*/  UISETP.NE.AND.EX UP3, UPT, UR5, URZ, UPT, UP3 ;  /* 0x000000ff0500728c */ /* 0x000fca000bf65330 */
[----:B------:R-:W4:Y:S08]  /*3900*/  LDC.64 R16, c[0x0][0xb10] ;  /* 0x0002c400ff107b82 */ /* 0x000f300000000a00 */
[----:B------:R-:W1:Y:S08]  /*3910*/  LDC.64 R6, c[0x0][0xb18] ;  /* 0x0002c600ff067b82 */ /* 0x000e700000000a00 */
[----:B------:R-:W1:Y:S08]  /*3920*/  LDC.64 R4, c[0x0][0xb28] ;  /* 0x0002ca00ff047b82 */ /* 0x000e700000000a00 */
[----:B--23--:R-:W1:Y:S02]  /*3930*/  LDC R22, c[0x0][0x374] ;  /* 0x0000dd00ff167b82 */ /* 0x00ce640000000800 */
.L_x_75:
[C---:B------:R-:W-:Y:S02]  /*3940*/  LEA R0, R30.reuse, UR7, 0x3 ;  /* 0x000000071e007c11 */ /* 0x040fe4000f8e18ff */
[----:B------:R-:W-:Y:S02]  /*3950*/  SHF.L.U32 R3, R29, 0x1f, RZ ;  /* 0x0000001f1d037819 */ /* 0x000fe400000006ff */
[----:B------:R-:W-:Y:S02]  /*3960*/  LEA R24, R30, UR7, 0x4 ;  /* 0x000000071e187c11 */ /* 0x000fe4000f8e20ff */
[----:B--2---:R-:W2:Y:S02]  /*3970*/  SYNCS.PHASECHK.TRANS64.TRYWAIT P0, [R0+URZ+0x80], R3 ;  /* 0x00008003000075a7 */ /* 0x004ea400080011ff */
[----:B--2---:R-:W-:Y:S05]  /*3980*/  @!P0 BRA `(.L_x_65) ;  /* 0x0000007800f08947 */ /* 0x004fea0003800000 */
.L_x_143:
[----:B------:R-:W-:Y:S01]  /*3990*/  ISETP.GE.AND P0, PT, R72, 0x1, PT ;  /* 0x000000014800780c */ /* 0x000fe20003f06270 */
[----:B------:R-:W3:Y:S01]  /*39a0*/  LDS.128 R24, [R24+0xf0] ;  /* 0x0000f00018187984 */ /* 0x000ee20000000c00 */
[----:B--2---:R-:W-:Y:S01]  /*39b0*/  VIADD R0, R0, 0x90 ;  /* 0x0000009000007836 */ /* 0x004fe20000000000 */
[----:B------:R-:W-:Y:S01]  /*39c0*/  @!PT LDS RZ, [RZ] ;  /* 0x00000000fffff984 */ /* 0x000fe20000000800 */
[----:B------:R-:W-:Y:S01]  /*39d0*/  @!PT LDS RZ, [RZ] ;  /* 0x00000000fffff984 */ /* 0x000fe20000000800 */
[----:B------:R-:W-:Y:S01]  /*39e0*/  @!PT LDS RZ, [RZ] ;  /* 0x00000000fffff984 */ /* 0x000fe20000000800 */
[----:B------:R-:W-:Y:S01]  /*39f0*/  @!PT LDS RZ, [RZ] ;  /* 0x00000000fffff984 */ /* 0x000fe20000000800 */
[----:B------:R2:W-:Y:S06]  /*3a00*/  MEMBAR.ALL.CTA ;  /* 0x0000000000007992 */ /* 0x0005ec0000008000 */
[----:B--2---:R-:W2:Y:S01]  /*3a10*/  FENCE.VIEW.ASYNC.S ;  /* 0x00000000000073c6 */ /* 0x004ea20000000000 */
[----:B------:R-:W-:Y:S04]  /*3a20*/  PRMT R0, RZ, 0x654, R0 ;  /* 0x00000654ff007816 */ /* 0x000fe80000000000 */
[----:B--2---:R2:W-:Y:S01]  /*3a30*/  SYNCS.ARRIVE.TRANS64.RED.A1T0 RZ, [R0+URZ], RZ ;  /* 0x000000ff00ff79a7 */ /* 0x0045e200081004ff */
[----:B---3--:R-:W-:Y:S11]  /*3a40*/  LOP3.LUT P3, RZ, R26, 0x1, RZ, 0xc0, !PT ;  /* 0x000000011aff7812 */ /* 0x008ff6000786c0ff */
[----:B------:R-:W-:Y:S02]  /*3a50*/  @!UPT UIADD3 URZ, UPT, UPT, URZ, URZ, URZ ;  /* 0x000000fffffff290 */ /* 0x000fe4000fffe0ff */
[----:B------:R-:W-:Y:S02]  /*3a60*/  @P3 MOV R13, R24 ;  /* 0x00000018000d3202 */ /* 0x000fe40000000f00 */
[----:B------:R-:W-:Y:S01]  /*3a70*/  @P3 LOP3.LUT R8, R25, 0xffff, RZ, 0xc0, !PT ;  /* 0x0000ffff19083812 */ /* 0x000fe200078ec0ff */
[----:B--2---:R-:W-:Y:S06]  /*3a80*/  @!P0 BRA `(.L_x_66) ;  /* 0x0000000000a48947 */ /* 0x004fec0003800000 */
[----:B-1----:R-:W-:Y:S01]  /*3a90*/  IMAD.HI.U32 R35, R22, R7, RZ ;  /* 0x0000000716237227 */ /* 0x002fe200078e00ff */
[----:B------:R-:W-:Y:S02]  /*3aa0*/  ISETP.NE.AND P0, PT, R6, 0x1, PT ;  /* 0x000000010600780c */ /* 0x000fe40003f05270 */
[----:B------:R-:W-:Y:S01]  /*3ab0*/  ISETP.NE.AND P2, PT, R72, 0x1, PT ;  /* 0x000000014800780c */ /* 0x000fe20003f45270 */
[----:B----4-:R-:W-:Y:S01]  /*3ac0*/  IMAD.HI.U32 R34, R19, R16, RZ ;  /* 0x0000001013227227 */ /* 0x010fe200078e00ff */
[----:B------:R-:W-:Y:S02]  /*3ad0*/  SHF.R.U32.HI R35, RZ, R18, R35 ;  /* 0x00000012ff237219 */ /* 0x000fe40000011623 */
[----:B------:R-:W-:Y:S01]  /*3ae0*/  ISETP.NE.AND P4, PT, R2, 0x1, PT ;  /* 0x000000010200780c */ /* 0x000fe20003f85270 */
[----:B------:R-:W-:Y:S01]  /*3af0*/  IMAD.HI.U32 R36, R13, R16, RZ ;  /* 0x000000100d247227 */ /* 0x000fe200078e00ff */
[----:B------:R-:W-:Y:S02]  /*3b00*/  SHF.R.U32.HI R34, RZ, R17, R34 ;  /* 0x00000011ff227219 */ /* 0x000fe40000011622 */
[----:B------:R-:W-:Y:S01]  /*3b10*/  SEL R3, R22, R35, !P0 ;  /* 0x0000002316037207 */ /* 0x000fe20004000000 */
[C---:B------:R-:W-:Y:S01]  /*3b20*/  IMAD.HI.U32 R35, R8.reuse, R7, RZ ;  /* 0x0000000708237227 */ /* 0x040fe200078e00ff */
[----:B------:R-:W-:Y:S02]  /*3b30*/  SEL R11, R19, R34, !P4 ;  /* 0x00000022130b7207 */ /* 0x000fe40006000000 */
[----:B------:R-:W-:Y:S01]  /*3b40*/  SHF.R.U32.HI R36, RZ, R17, R36 ;  /* 0x00000011ff247219 */ /* 0x000fe20000011624 */
[----:B------:R-:W-:Y:S01]  /*3b50*/  IMAD.HI.U32 R38, R3, R4, RZ ;  /* 0x0000000403267227 */ /* 0x000fe200078e00ff */
[----:B------:R-:W-:Y:S03]  /*3b60*/  SHF.R.U32.HI R35, RZ, R18, R35 ;  /* 0x00000012ff237219 */ /* 0x000fe60000011623 */
[----:B------:R-:W-:Y:S01]  /*3b70*/  IMAD.HI.U32 R34, R11, R4, RZ ;  /* 0x000000040b227227 */ /* 0x000fe200078e00ff */
[----:B------:R-:W-:Y:S02]  /*3b80*/  @P2 SHF.R.U32.HI R3, RZ, R5, R38 ;  /* 0x00000005ff032219 */ /* 0x000fe40000011626 */
[----:B------:R-:W-:Y:S02]  /*3b90*/  SEL R9, R8, R35, !P0 ;  /* 0x0000002308097207 */ /* 0x000fe40004000000 */
[----:B------:R-:W-:Y:S01]  /*3ba0*/  @P2 SHF.R.U32.HI R11, RZ, R5, R34 ;  /* 0x00000005ff0b2219 */ /* 0x000fe20000011622 */
[C---:B------:R-:W-:Y:S01]  /*3bb0*/  IMAD R10, R72.reuse, R3, RZ ;  /* 0x00000003480a7224 */ /* 0x040fe200078e02ff */
[----:B------:R-:W-:Y:S01]  /*3bc0*/  SEL R3, R13, R36, !P4 ;  /* 0x000000240d037207 */ /* 0x000fe20006000000 */
[C---:B------:R-:W-:Y:S03]  /*3bd0*/  IMAD.HI.U32 R14, R9.reuse, R4, RZ ;  /* 0x00000004090e7227 */ /* 0x040fe600078e00ff */
[----:B------:R-:W-:Y:S01]  /*3be0*/  ISETP.GE.AND P0, PT, R9, R10, PT ;  /* 0x0000000a0900720c */ /* 0x000fe20003f06270 */
[C---:B------:R-:W-:Y:S01]  /*3bf0*/  IMAD R12, R72.reuse, R11, RZ ;  /* 0x0000000b480c7224 */ /* 0x040fe200078e02ff */
[-C--:B------:R-:W-:Y:S04]  /*3c00*/  SHF.R.U32.HI R14, RZ, R5.reuse, R14 ;  /* 0x00000005ff0e7219 */ /* 0x080fe8000001160e */
[----:B------:R-:W-:Y:S02]  /*3c10*/  ISETP.GE.OR P0, PT, R3, R12, P0 ;  /* 0x0000000c0300720c */ /* 0x000fe40000706670 */
[----:B------:R-:W-:Y:S05]  /*3c20*/  SEL R15, R9, R14, !P2 ;  /* 0x0000000e090f7207 */ /* 0x000fea0005000000 */
[----:B------:R-:W-:Y:S04]  /*3c30*/  IMAD.MOV R14, RZ, RZ, -R15 ;  /* 0x000000ffff0e7224 */ /* 0x000fe800078e0a0f */
[----:B------:R-:W-:Y:S02]  /*3c40*/  IMAD R14, R72, R14, R9 ;  /* 0x0000000e480e7224 */ /* 0x000fe400078e0209 */
[C---:B------:R-:W-:Y:S05]  /*3c50*/  @!P0 IMAD.HI.U32 R10, R3.reuse, R4, RZ ;  /* 0x00000004030a8227 */ /* 0x040fea00078e00ff */
[----:B------:R-:W-:Y:S04]  /*3c60*/  @!P0 SHF.R.U32.HI R10, RZ, R5, R10 ;  /* 0x00000005ff0a8219 */ /* 0x000fe8000001160a */
[----:B------:R-:W-:Y:S01]  /*3c70*/  @!P0 SEL R0, R3, R10, !P2 ;  /* 0x0000000a03008207 */ /* 0x000fe20005000000 */
[----:B------:R-:W-:Y:S03]  /*3c80*/  IMAD.MOV R10, RZ, RZ, -R3 ;  /* 0x000000ffff0a7224 */ /* 0x000fe600078e0a03 */
[----:B------:R-:W-:Y:S01]  /*3c90*/  @!P0 IADD3 R15, PT, PT, R15, -R0, RZ ;  /* 0x800000000f0f8210 */ /* 0x000fe20007ffe0ff */
[----:B------:R-:W-:Y:S01]  /*3ca0*/  @!P0 IMAD R0, R11, R14, R0 ;  /* 0x0000000e0b008224 */ /* 0x000fe200078e0200 */
[----:B------:R-:W-:Y:S01]  /*3cb0*/  IADD3 R11, PT, PT, -R9, RZ, RZ ;  /* 0x000000ff090b7210 */ /* 0x000fe20007ffe1ff */
[----:B------:R-:W-:Y:S02]  /*3cc0*/  IMAD R13, R2, R10, R13 ;  /* 0x0000000a020d7224 */ /* 0x000fe400078e020d */
[----:B------:R-:W-:Y:S02]  /*3cd0*/  @!P0 IMAD R9, R15, R72, R3 ;  /* 0x000000480f098224 */ /* 0x000fe400078e0203 */
[----:B------:R-:W-:Y:S02]  /*3ce0*/  @!P0 IMAD.MOV.U32 R3, RZ, RZ, R0 ;  /* 0x000000ffff038224 */ /* 0x000fe400078e0000 */
[----:B------:R-:W-:Y:S02]  /*3cf0*/  IMAD R8, R6, R11, R8 ;  /* 0x0000000b06087224 */ /* 0x000fe400078e0208 */
[----:B------:R-:W-:Y:S02]  /*3d00*/  IMAD R13, R3, R2, R13 ;  /* 0x00000002030d7224 */ /* 0x000fe400078e020d */
[----:B------:R-:W-:Y:S02]  /*3d10*/  IMAD R8, R9, R6, R8 ;  /* 0x0000000609087224 */ /* 0x000fe400078e0208 */
.L_x_66:
[----:B------:R-:W-:Y:S05]  /*3d20*/  BRA.U UP1, `(.L_x_67) ;  /* 0x0000000101107547 */ /* 0x000fea000b800000 */
[----:B------:R-:W-:Y:S04]  /*3d30*/  MOV R0, UR6 ;  /* 0x0000000600007c02 */ /* 0x000fe80008000f00 */
[----:B------:R-:W-:Y:S04]  /*3d40*/  SHF.L.U32 R3, R0, 0x1f, RZ ;  /* 0x0000001f00037819 */ /* 0x000fe800000006ff */
[----:B------:R-:W2:Y:S02]  /*3d50*/  SYNCS.PHASECHK.TRANS64.TRYWAIT P0, [UR7+0x78], R3 ;  /* 0x00007803ff0075a7 */ /* 0x000ea40008001107 */
[----:B--2---:R-:W-:Y:S05]  /*3d60*/  @!P0 BRA `(.L_x_68) ;  /* 0x00000078000c8947 */ /* 0x004fea0003800000 */
.L_x_67:
[----:B------:R-:W-:Y:S02]  /*3d70*/  R2UR UR35, R21 ;  /* 0x00000000152372ca */ /* 0x000fe400000e0000 */
[----:B------:R-:W-:Y:S02]  /*3d80*/  R2UR UR34, R20 ;  /* 0x00000000142272ca */ /* 0x000fe400000e0000 */
[----:B------:R-:W-:Y:S02]  /*3d90*/  ISETP.NE.U32.AND P2, PT, RZ, UR4, PT ;  /* 0x00000004ff007c0c */ /* 0x000fe4000bf45070 */
[----:B------:R-:W-:Y:S02]  /*3da0*/  SHF.L.U32 R12, R31, 0x1f, RZ ;  /* 0x0000001f1f0c7819 */ /* 0x000fe400000006ff */
[----:B------:R-:W-:Y:S05]  /*3db0*/  ISETP.NE.AND.EX P2, PT, RZ, UR5, PT, P2 ;  /* 0x00000005ff007c0c */ /* 0x000fea000bf45320 */
[----:B------:R-:W-:Y:S02]  /*3dc0*/  USHF.L.U32 UR35, UR35, 0x7, URZ ;  /* 0x0000000723237899 */ /* 0x000fe400080006ff */
[----:B------:R-:W-:Y:S01]  /*3dd0*/  USHF.L.U32 UR34, UR34, 0x8, URZ ;  /* 0x0000000822227899 */ /* 0x000fe200080006ff */
[----:B------:R-:W-:Y:S11]  /*3de0*/  BRA.U !UP3, `(.L_x_69) ;  /* 0x000000010b347547 */ /* 0x000ff6000b800000 */
[----:B------:R-:W-:Y:S01]  /*3df0*/  UPLOP3.LUT UP0, UPT, UPT, UPT, UP2, 0x80, 0x8 ;  /* 0x000000000008789c */ /* 0x000fe20003f0f020 */
[----:B--2---:R-:W-:Y:S02]  /*3e00*/  HFMA2 R0, -RZ, RZ, 0, 5.9604644775390625e-08 ;  /* 0x00000001ff007431 */ /* 0x004fe400000001ff */
[----:B------:R-:W-:Y:S03]  /*3e10*/  IMAD.MOV.U32 R151, RZ, RZ, 0x1 ;  /* 0x00000001ff977424 */ /* 0x000fe600078e00ff */
[----:B------:R-:W-:Y:S05]  /*3e20*/  PLOP3.LUT P0, PT, PT, PT, UP0, 0x80, 0x8 ;  /* 0x000000000008781c */ /* 0x000fea0003f0f008 */
[----:B------:R-:W2:Y:S01]  /*3e30*/  @UP0 LDCU.64 UR10, c[0x0][0x888] ;  /* 0x00011100ff0a07ac */ /* 0x000ea20008000a00 */
[----:B------:R-:W-:Y:S07]  /*3e40*/  @UP0 UIMAD UR8, UR36, UR4, URZ ;  /* 0x00000004240802a4 */ /* 0x000fee000f8e02ff */
[----:B------:R-:W-:Y:S01]  /*3e50*/  @!P0 PRMT R151, R0, 0x7610, R151 ;  /* 0x0000761000978816 */ /* 0x000fe20000000097 */
[----:B--2---:R-:W-:Y:S03]  /*3e60*/  @UP0 UIMAD.WIDE UR10, UR8, 0x4, UR10 ;  /* 0x00000004080a08a5 */ /* 0x004fe6000f8e020a */
[----:B------:R-:W2:Y:S03]  /*3e70*/  @!UP0 LDCU UR8, c[0x0][0x880] ;  /* 0x00011000ff0887ac */ /* 0x000ea60008000800 */
[----:B------:R-:W-:Y:S01]  /*3e80*/  IMAD.U32 R10, RZ, RZ, UR10 ;  /* 0x0000000aff0a7e24 */ /* 0x000fe2000f8e00ff */
[----:B------:R-:W-:Y:S05]  /*3e90*/  MOV R11, UR11 ;  /* 0x0000000b000b7c02 */ /* 0x000fea0008000f00 */
[----:B-----5:R3:W5:Y:S02]  /*3ea0*/  @P0 LDG.E R82, desc[UR46][R10.64] ;  /* 0x0000002e0a520981 */ /* 0x020764000c1e1900 */
[----:B--23--:R-:W-:Y:S07]  /*3eb0*/  @!P0 IMAD.U32 R82, RZ, RZ, UR8 ;  /* 0x00000008ff528e24 */ /* 0x00cfee000f8e00ff */
.L_x_69:
[----:B-----5:R-:W-:Y:S01]  /*3ec0*/  @!P2 ISETP.EQ.AND P0, PT, R82, RZ, PT ;  /* 0x000000ff5200a20c */ /* 0x020fe20003f02270 */
[----:B------:R-:W-:Y:S01]  /*3ed0*/  @!UPT UIADD3 URZ, UPT, UPT, URZ, URZ, URZ ;  /* 0x000000fffffff290 */ /* 0x000fe2000fffe0ff */
[----:B------:R-:W-:Y:S11]  /*3ee0*/  @!P2 BRA `(.L_x_70) ;  /* 0x000000000014a947 */ /* 0x000ff60003800000 */
[----:B------:R-:W-:Y:S02]  /*3ef0*/  LOP3.LUT P2, RZ, R151, 0xff, RZ, 0xc0, !PT ;  /* 0x000000ff97ff7812 */ /* 0x000fe4000784c0ff */
[----:B------:R-:W-:Y:S04]  /*3f00*/  PLOP3.LUT P0, PT, PT, PT, UP0, 0x80, 0x8 ;  /* 0x000000000008781c */ /* 0x000fe80003f0f008 */
[----:B------:R-:W-:Y:S07]  /*3f10*/  PLOP3.LUT P0, PT, P0, PT, PT, 0x8, 0x80 ;  /* 0x000000000080781c */ /* 0x000fee000070e170 */
[----:B------:R-:W-:Y:S11]  /*3f20*/  @P2 ISETP.EQ.AND P0, PT, R82, RZ, PT ;  /* 0x000000ff5200220c */ /* 0x000ff60003f02270 */
[----:B------:R-:W-:Y:S02]  /*3f30*/  @!UPT UIADD3 URZ, UPT, UPT, URZ, URZ, URZ ;  /* 0x000000fffffff290 */ /* 0x000fe4000fffe0ff */
.L_x_70:
[----:B------:R-:W3:Y:S01]  /*3f40*/  SYNCS.PHASECHK.TRANS64.TRYWAIT P2, [UR7+0x50], R12 ;  /* 0x0000500cff0075a7 */ /* 0x000ee20008041107 */
[----:B------:R-:W-:Y:S04]  /*3f50*/  ELECT P4, URZ, PT ;  /* 0x0000000000ff782f */ /* 0x000fe80003880000 */
[----:B------:R-:W-:Y:S11]  /*3f60*/  PLOP3.LUT P4, PT, P0, P4, PT, 0xf2, 0x2f ;  /* 0x00000000002f781c */ /* 0x000ff60000789e72 */
[----:B------:R-:W-:Y:S02]  /*3f70*/  @!UPT UIADD3 URZ, UPT, UPT, URZ, URZ, URZ ;  /* 0x000000fffffff290 */ /* 0x000fe4000fffe0ff */
[----:B-1----:R-:W-:Y:S05]  /*3f80*/  @!P4 IADD3 R9, P0, PT, R32, 0x580, RZ ;  /* 0x000005802009c810 */ /* 0x002fea0007f1e0ff */
[----:B--2---:R-:W-:Y:S01]  /*3f90*/  @!P4 IMAD.X R0, RZ, RZ, R33, P0 ;  /* 0x000000ffff00c224 */ /* 0x004fe200000e0621 */
[----:B---3--:R-:W-:Y:S07]  /*3fa0*/  @!P2 BRA `(.L_x_71) ;  /* 0x000000740094a947 */ /* 0x008fee0003800000 */
.L_x_146:
[----:B------:R-:W-:Y:S01]  /*3fb0*/  @!P4 R2UR UR8, R0 ;  /* 0x000000000008c2ca */ /* 0x000fe200000e0000 */
[----:B------:R-:W-:Y:S01]  /*3fc0*/  VOTEU.ALL UP1, P4 ;  /* 0x0000000000ff7886 */ /* 0x000fe20002020000 */
[----:B------:R-:W-:Y:S01]  /*3fd0*/  @!P4 R2UR UR9, R9 ;  /* 0x000000000909c2ca */ /* 0x000fe200000e0000 */
[----:B------:R-:W-:Y:S01]  /*3fe0*/  @!P4 IMAD.MOV.U32 R0, RZ, RZ, 0x2000 ;  /* 0x00002000ff00c424 */ /* 0x000fe200078e00ff */
[----:B------:R-:W-:Y:S01]  /*3ff0*/  UMOV UR10, 0x0 ;  /* 0x00000000000a7882 */ /* 0x000fe20000000000 */
[----:B------:R-:W-:Y:S01]  /*4000*/  UMOV UR11, 0x10000000 ;  /* 0x10000000000b7882 */ /* 0x000fe20000000000 */
[----:B------:R-:W-:Y:S01]  /*4010*/  @!UP1 UIADD3 UR32, UPT, UPT, UR7, 0x200, URZ ;  /* 0x0000020007209890 */ /* 0x000fe2000fffe0ff */
[----:B------:R-:W-:Y:S01]  /*4020*/  @!P4 IADD3 R9, P0, PT, R32, 0x580, RZ ;  /* 0x000005802009c810 */ /* 0x000fe20007f1e0ff */
[----:B------:R-:W-:Y:S05]  /*4030*/  VOTEU.ALL UP1, P4 ;  /* 0x0000000000ff7886 */ /* 0x000fea0002020000 */
[----:B------:R-:W-:Y:S01]  /*4040*/  IMAD.U32 R11, RZ, RZ, UR8 ;  /* 0x00000008ff0b7e24 */ /* 0x000fe2000f8e00ff */
[----:B------:R-:W-:Y:S01]  /*4050*/  UPRMT UR8, UR37, 0x654, UR33 ;  /* 0x0000065425087896 */ /* 0x000fe20008000021 */
[----:B------:R-:W-:Y:S03]  /*4060*/  IMAD.U32 R10, RZ, RZ, UR9 ;  /* 0x00000009ff0a7e24 */ /* 0x000fe6000f8e00ff */
[----:B------:R-:W-:Y:S02]  /*4070*/  @!P4 R2UR UR15, R11 ;  /* 0x000000000b0fc2ca */ /* 0x000fe400000e0000 */
[----:B------:R-:W-:Y:S11]  /*4080*/  @!P4 R2UR UR14, R10 ;  /* 0x000000000a0ec2ca */ /* 0x000ff600000e0000 */
[----:B------:R-:W-:Y:S02]  /*4090*/  @!UPT UIADD3 URZ, UPT, UPT, URZ, URZ, URZ ;  /* 0x000000fffffff290 */ /* 0x000fe4000fffe0ff */
[----:B------:R2:W-:Y:S01]  /*40a0*/  @!UP1 UTMALDG.3D [UR32], [UR14], desc[UR10] ;  /* 0x00000a200e0095b4 */ /* 0x0005e20008011000 */
[----:B------:R3:W-:Y:S01]  /*40b0*/  @!P4 SYNCS.ARRIVE.TRANS64.RED.A0TR RZ, [UR7+0x30], R0 ;  /* 0x00003000ffffc9a7 */ /* 0x0007e20008300407 */
[----:B------:R-:W-:Y:S01]  /*40c0*/  SYNCS.ARRIVE.TRANS64.RED.A1T0 RZ, [UR8], RZ ;  /* 0x000000ffffff79a7 */ /* 0x000fe20008100408 */
[----:B---3--:R-:W-:Y:S01]  /*40d0*/  @!P4 IMAD.X R0, RZ, RZ, R33, P0 ;  /* 0x000000ffff00c224 */ /* 0x008fe200000e0621 */
[----:B------:R-:W3:Y:S02]  /*40e0*/  SYNCS.PHASECHK.TRANS64.TRYWAIT P2, [UR7+0x58], R12 ;  /* 0x0000580cff0075a7 */ /* 0x000ee40008041107 */
[----:B--23--:R-:W-:Y:S05]  /*40f0*/  @!P2 BRA `(.L_x_72) ;  /* 0x000000740058a947 */ /* 0x00cfea0003800000 */
.L_x_148:
        /* <DEDUP_REMOVED lines=8> */
[----:B------:R-:W-:Y:S01]  /*4180*/  @!UP1 UIADD3 UR24, UPT, UPT, UR7, 0x2200, URZ ;  /* 0x0000220007189890 */ /* 0x000fe2000fffe0ff */
[----:B------:R-:W-:Y:S01]  /*4190*/  VOTEU.ALL UP1, P4 ;  /* 0x0000000000ff7886 */ /* 0x000fe20002020000 */
[----:B------:R-:W-:Y:S01]  /*41a0*/  UMOV UR27, UR35 ;  /* 0x00000023001b7c82 */ /* 0x000fe20008000000 */
[----:B------:R-:W-:Y:S02]  /*41b0*/  UMOV UR28, UR36 ;  /* 0x00000024001c7c82 */ /* 0x000fe40008000000 */
[----:B------:R-:W-:Y:S01]  /*41c0*/  IMAD.U32 R11, RZ, RZ, UR8 ;  /* 0x00000008ff0b7e24 */ /* 0x000fe2000f8e00ff */
[----:B------:R-:W-:Y:S01]  /*41d0*/  UPRMT UR8, UR37, 0x654, UR25 ;  /* 0x0000065425087896 */ /* 0x000fe20008000019 */
[----:B------:R-:W-:Y:S02]  /*41e0*/  IMAD.U32 R10, RZ, RZ, UR9 ;  /* 0x00000009ff0a7e24 */ /* 0x000fe4000f8e00ff */
[----:B------:R-:W-:Y:S01]  /*41f0*/  @!P4 IMAD.X R20, RZ, RZ, R33, P0 ;  /* 0x000000ffff14c224 */ /* 0x000fe200000e0621 */
[----:B------:R-:W-:Y:S02]  /*4200*/  @!P4 R2UR UR15, R11 ;  /* 0x000000000b0fc2ca */ /* 0x000fe400000e0000 */
[----:B------:R-:W-:Y:S11]  /*4210*/  @!P4 R2UR UR14, R10 ;  /* 0x000000000a0ec2ca */ /* 0x000ff600000e0000 */
[----:B------:R-:W-:Y:S02]  /*4220*/  @!UPT UIADD3 URZ, UPT, UPT, URZ, URZ, URZ ;  /* 0x000000fffffff290 */ /* 0x000fe4000fffe0ff */
[----:B------:R2:W-:Y:S01]  /*4230*/  @!UP1 UTMALDG.3D [UR24], [UR14], desc[UR10] ;  /* 0x00000a180e0095b4 */ /* 0x0005e20008011000 */
[----:B------:R2:W-:Y:S01]  /*4240*/  @!P4 SYNCS.ARRIVE.TRANS64.RED.A0TR RZ, [UR7+0x38], R0 ;  /* 0x00003800ffffc9a7 */ /* 0x0005e20008300407 */
[----:B------:R-:W-:Y:S01]  /*4250*/  SYNCS.ARRIVE.TRANS64.RED.A1T0 RZ, [UR8], RZ ;  /* 0x000000ffffff79a7 */ /* 0x000fe20008100408 */
[----:B------:R-:W3:Y:S02]  /*4260*/  SYNCS.PHASECHK.TRANS64.TRYWAIT P2, [UR7+0x60], R12 ;  /* 0x0000600cff0075a7 */ /* 0x000ee40008041107 */
[----:B--23--:R-:W-:Y:S05]  /*4270*/  @!P2 BRA `(.L_x_73) ;  /* 0x000000740010a947 */ /* 0x00cfea0003800000 */
.L_x_150:
[----:B------:R-:W2:Y:S01]  /*4280*/  LDC.64 R14, c[0x0][0xb10] ;  /* 0x0002c400ff0e7b82 */ /* 0x000ea20000000a00 */
[----:B------:R-:W-:Y:S01]  /*4290*/  @!P4 R2UR UR8, R20 ;  /* 0x000000001408c2ca */ /* 0x000fe200000e0000 */
[----:B------:R-:W-:Y:S01]  /*42a0*/  VOTEU.ALL UP1, P4 ;  /* 0x0000000000ff7886 */ /* 0x000fe20002020000 */
[----:B------:R-:W-:Y:S01]  /*42b0*/  @!P4 R2UR UR9, R21 ;  /* 0x000000001509c2ca */ /* 0x000fe200000e0000 */
[----:B------:R-:W-:Y:S01]  /*42c0*/  UMOV UR10, 0x0 ;  /* 0x00000000000a7882 */ /* 0x000fe20000000000 */
[----:B------:R-:W-:Y:S03]  /*42d0*/  UMOV UR11, 0x10000000 ;  /* 0x10000000000b7882 */ /* 0x000fe60000000000 */
[----:B------:R-:W3:Y:S01]  /*42e0*/  LDC.64 R10, c[0x0][0xb18] ;  /* 0x0002c600ff0a7b82 */ /* 0x000ee20000000a00 */
[----:B------:R-:W-:Y:S01]  /*42f0*/  @!UP1 UIADD3 UR18, UPT, UPT, UR34, 0x80, URZ ;  /* 0x0000008022129890 */ /* 0x000fe2000fffe0ff */
[----:B------:R-:W-:Y:S01]  /*4300*/  @P3 SHF.R.U32.HI R28, RZ, 0x10, R25 ;  /* 0x00000010ff1c3819 */ /* 0x000fe20000011619 */
[----:B------:R-:W-:Y:S01]  /*4310*/  @!UP1 UIADD3 UR16, UPT, UPT, UR7, 0x4200, URZ ;  /* 0x0000420007109890 */ /* 0x000fe2000fffe0ff */
[----:B------:R-:W-:Y:S01]  /*4320*/  VIADD R30, R30, 0x1 ;  /* 0x000000011e1e7836 */ /* 0x000fe20000000000 */
[----:B------:R-:W-:Y:S03]  /*4330*/  VOTEU.ALL UP1, P4 ;  /* 0x0000000000ff7886 */ /* 0x000fe60002020000 */
[----:B------:R-:W5:Y:S01]  /*4340*/  @!P1 LDC R0, c[0x0][0xb20] ;  /* 0x0002c800ff009b82 */ /* 0x000f620000000800 */
[----:B------:R-:W-:Y:S01]  /*4350*/  UMOV UR19, UR35 ;  /* 0x0000002300137c82 */ /* 0x000fe20008000000 */
[----:B------:R-:W-:Y:S01]  /*4360*/  IMAD.U32 R21, RZ, RZ, UR8 ;  /* 0x00000008ff157e24 */ /* 0x000fe2000f8e00ff */
[----:B------:R-:W-:Y:S05]  /*4370*/  UMOV UR20, UR36 ;  /* 0x0000002400147c82 */ /* 0x000fea0008000000 */
[----:B-1----:R-:W1:Y:S01]  /*4380*/  @!P1 LDC R3, c[0x0][0xb0c] ;  /* 0x0002c300ff039b82 */ /* 0x002e620000000800 */
[----:B------:R-:W-:Y:S01]  /*4390*/  IMAD.U32 R20, RZ, RZ, UR9 ;  /* 0x00000009ff147e24 */ /* 0x000fe2000f8e00ff */
[----:B------:R-:W-:Y:S01]  /*43a0*/  UPRMT UR8, UR37, 0x654, UR17 ;  /* 0x0000065425087896 */ /* 0x000fe20008000011 */
[----:B------:R-:W-:Y:S03]  /*43b0*/  @!P4 R2UR UR15, R21 ;  /* 0x00000000150fc2ca */ /* 0x000fe600000e0000 */
[----:B------:R-:W-:Y:S01]  /*43c0*/  @!P4 R2UR UR14, R20 ;  /* 0x00000000140ec2ca */ /* 0x000fe200000e0000 */
[----:B------:R-:W-:Y:S11]  /*43d0*/  @!P4 IMAD.MOV.U32 R20, RZ, RZ, 0x2000 ;  /* 0x00002000ff14c424 */ /* 0x000ff600078e00ff */
[----:B------:R-:W-:Y:S01]  /*43e0*/  @!UPT UIADD3 URZ, UPT, UPT, URZ, URZ, URZ ;  /* 0x000000fffffff290 */ /* 0x000fe2000fffe0ff */
[----:B------:R1:W-:Y:S01]  /*43f0*/  @!UP1 UTMALDG.3D [UR16], [UR14], desc[UR10] ;  /* 0x00000a100e0095b4 */ /* 0x0003e20008011000 */
[----:B------:R1:W-:Y:S02]  /*4400*/  @!P4 SYNCS.ARRIVE.TRANS64.RED.A0TR RZ, [UR7+0x40], R20 ;  /* 0x00004014ffffc9a7 */ /* 0x0003e40008300407 */
[----:B-1----:R-:W-:Y:S01]  /*4410*/  @!P1 ISETP.NE.AND P2, PT, R3, 0x1, PT ;  /* 0x000000010300980c */ /* 0x002fe20003f45270 */
[C---:B--2---:R-:W-:Y:S01]  /*4420*/  @!P1 IMAD.HI.U32 R14, R13.reuse, R14, RZ ;  /* 0x0000000e0d0e9227 */ /* 0x044fe200078e00ff */
[----:B---3--:R-:W-:Y:S03]  /*4430*/  @!P1 ISETP.NE.AND P0, PT, R10, 0x1, PT ;  /* 0x000000010a00980c */ /* 0x008fe60003f05270 */
[C---:B------:R-:W-:Y:S01]  /*4440*/  @!P1 IMAD.HI.U32 R11, R8.reuse, R11, RZ ;  /* 0x0000000b080b9227 */ /* 0x040fe200078e00ff */
[----:B------:R-:W-:Y:S04]  /*4450*/  @!P1 SHF.R.U32.HI R14, RZ, R15, R14 ;  /* 0x0000000fff0e9219 */ /* 0x000fe8000001160e */
[----:B-----5:R-:W-:Y:S01]  /*4460*/  @!P1 SHF.R.U32.HI R9, RZ, R0, R11 ;  /* 0x00000000ff099219 */ /* 0x020fe2000001160b */
[----:B------:R-:W-:Y:S01]  /*4470*/  SYNCS.ARRIVE.TRANS64.RED.A1T0 RZ, [UR8], RZ ;  /* 0x000000ffffff79a7 */ /* 0x000fe20008100408 */
[----:B------:R-:W-:Y:S02]  /*4480*/  @!P1 SEL R14, R13, R14, !P2 ;  /* 0x0000000e0d0e9207 */ /* 0x000fe40005000000 */
[----:B------:R-:W-:Y:S01]  /*4490*/  @!P1 SEL R9, R8, R9, !P0 ;  /* 0x0000000908099207 */ /* 0x000fe20004000000 */
[----:B------:R-:W1:Y:S04]  /*44a0*/  SYNCS.PHASECHK.TRANS64.TRYWAIT P5, [UR7+0x68], R12 ;  /* 0x0000680cff0075a7 */ /* 0x000e6800080a1107 */
[----:B------:R-:W-:Y:S02]  /*44b0*/  @!P1 IMAD.IADD R0, R9, 0x1, -R14 ;  /* 0x0000000109009824 */ /* 0x000fe400078e0a0e */
[----:B------:R-:W-:Y:S02]  /*44c0*/  @!P1 IMAD.IADD R9, R14, 0x1, -R9 ;  /* 0x000000010e099824 */ /* 0x000fe400078e0a09 */
[----:B------:R-:W-:Y:S02]  /*44d0*/  @!P1 IMAD R13, R0, R3, R13 ;  /* 0x00000003000d9224 */ /* 0x000fe400078e020d */
[----:B------:R-:W-:Y:S01]  /*44e0*/  @!P1 IMAD R8, R9, R10, R8 ;  /* 0x0000000a09089224 */ /* 0x000fe200078e0208 */
[----:B-1----:R-:W-:Y:S06]  /*44f0*/  @!P5 BRA `(.L_x_74) ;  /* 0x000000700088d947 */ /* 0x002fec0003800000 */
.L_x_152:
[----:B-1----:R-:W-:Y:S01]  /*4500*/  @!P4 IADD3 R3, P0, PT, R32, 0x580, RZ ;  /* 0x000005802003c810 */ /* 0x002fe20007f1e0ff */
[----:B------:R-:W-:Y:S01]  /*4510*/  VOTEU.ALL UP1, P4 ;  /* 0x0000000000ff7886 */ /* 0x000fe20002020000 */
[----:B------:R-:W-:Y:S01]  /*4520*/  UMOV UR18, 0x0 ;  /* 0x0000000000127882 */ /* 0x000fe20000000000 */
[----:B------:R-:W-:Y:S01]  /*4530*/  UMOV UR19, 0x10000000 ;  /* 0x1000000000137882 */ /* 0x000fe20000000000 */
[----:B------:R-:W-:Y:S01]  /*4540*/  @!P4 R2UR UR9, R3 ;  /* 0x000000000309c2ca */ /* 0x000fe200000e0000 */
[----:B------:R-:W-:Y:S01]  /*4550*/  @!P4 IMAD.X R0, RZ, RZ, R33, P0 ;  /* 0x000000ffff00c224 */ /* 0x000fe200000e0621 */
[----:B------:R-:W-:Y:S01]  /*4560*/  @!UP1 UIADD3 UR10, UPT, UPT, UR34, 0xc0, URZ ;  /* 0x000000c0220a9890 */ /* 0x000fe2000fffe0ff */
[----:B------:R-:W-:Y:S01]  /*4570*/  ISETP.NE.AND P0, PT, R30, 0x2, PT ;  /* 0x000000021e00780c */ /* 0x000fe20003f05270 */
[----:B------:R-:W-:Y:S01]  /*4580*/  UMOV UR11, UR35 ;  /* 0x00000023000b7c82 */ /* 0x000fe20008000000 */
[----:B------:R-:W-:Y:S01]  /*4590*/  UMOV UR12, UR36 ;  /* 0x00000024000c7c82 */ /* 0x000fe20008000000 */
[----:B------:R-:W-:Y:S01]  /*45a0*/  @!P4 R2UR UR8, R0 ;  /* 0x000000000008c2ca */ /* 0x000fe200000e0000 */
[----:B------:R-:W-:Y:S01]  /*45b0*/  IMAD.IADD R20, R8, 0x1, R150 ;  /* 0x0000000108147824 */ /* 0x000fe200078e0296 */
[----:B------:R-:W-:Y:S01]  /*45c0*/  @P3 R2UR UR36, R28 ;  /* 0x000000001c2432ca */ /* 0x000fe200000e0000 */
[----:B------:R-:W-:Y:S01]  /*45d0*/  IMAD.IADD R21, R13, 0x1, R152 ;  /* 0x000000010d157824 */ /* 0x000fe200078e0298 */
[----:B------:R-:W-:Y:S02]  /*45e0*/  SEL R0, RZ, 0x1, P0 ;  /* 0x00000001ff007807 */ /* 0x000fe40000000000 */
[----:B------:R-:W-:Y:S01]  /*45f0*/  LOP3.LUT R31, R31, 0x1, RZ, 0x3c, !PT ;  /* 0x000000011f1f7812 */ /* 0x000fe200078e3cff */
[----:B------:R-:W-:Y:S01]  /*4600*/  IMAD.U32 R10, RZ, RZ, UR9 ;  /* 0x00000009ff0a7e24 */ /* 0x000fe2000f8e00ff */
[----:B------:R-:W-:Y:S01]  /*4610*/  @!UP1 UIADD3 UR9, UPT, UPT, UR7, 0x48, URZ ;  /* 0x0000004807099890 */ /* 0x000fe2000fffe0ff */
[----:B------:R-:W-:Y:S02]  /*4620*/  LOP3.LUT R29, R29, R0, RZ, 0x3c, !PT ;  /* 0x000000001d1d7212 */ /* 0x000fe400078e3cff */
[----:B------:R-:W-:Y:S02]  /*4630*/  SEL R30, R30, RZ, P0 ;  /* 0x000000ff1e1e7207 */ /* 0x000fe40000000000 */
[----:B------:R-:W-:Y:S01]  /*4640*/  IMAD.U32 R11, RZ, RZ, UR8 ;  /* 0x00000008ff0b7e24 */ /* 0x000fe2000f8e00ff */
[----:B------:R-:W-:Y:S01]  /*4650*/  @!P4 R2UR UR14, R10 ;  /* 0x000000000a0ec2ca */ /* 0x000fe200000e0000 */
[----:B------:R-:W-:Y:S01]  /*4660*/  @!UP1 UIADD3 UR8, UPT, UPT, UR7, 0x6200, URZ ;  /* 0x0000620007089890 */ /* 0x000fe2000fffe0ff */
[----:B------:R-:W-:Y:S02]  /*4670*/  VOTEU.ALL UP1, P4 ;  /* 0x0000000000ff7886 */ /* 0x000fe40002020000 */
[----:B------:R-:W-:Y:S11]  /*4680*/  @!P4 R2UR UR15, R11 ;  /* 0x000000000b0fc2ca */ /* 0x000ff600000e0000 */
[----:B------:R-:W-:Y:S02]  /*4690*/  @!UPT UIADD3 URZ, UPT, UPT, URZ, URZ, URZ ;  /* 0x000000fffffff290 */ /* 0x000fe4000fffe0ff */
[----:B------:R2:W-:Y:S01]  /*46a0*/  @!UP1 UTMALDG.3D [UR8], [UR14], desc[UR18] ;  /* 0x000012080e0095b4 */ /* 0x0005e20008011000 */
[----:B------:R2:W-:Y:S01]  /*46b0*/  @!P4 SYNCS.ARRIVE.TRANS64.RED.A0TR RZ, [UR7+0x48], R23 ;  /* 0x00004817ffffc9a7 */ /* 0x0005e20008300407 */
[----:B------:R-:W-:Y:S01]  /*46c0*/  UPLOP3.LUT UP1, UPT, UPT, UPT, UPT, 0x80, 0x8 ;  /* 0x000000000008789c */ /* 0x000fe20003f2f070 */
[----:B------:R-:W-:Y:S01]  /*46d0*/  SYNCS.ARRIVE.TRANS64.RED.A1T0 RZ, [UR13], RZ ;  /* 0x000000ffffff79a7 */ /* 0x000fe2000810040d */
[----:B------:R-:W-:Y:S09]  /*46e0*/  @P3 BRA `(.L_x_75) ;  /* 0xfffffff000943947 */ /* 0x000ff2000383ffff */
[----:B------:R-:W-:-:S04]  /*46f0*/  SHF.L.U32 R3, R31, 0x1f, RZ ;  /* 0x0000001f1f037819 */ /* 0x000fc800000006ff */
[----:B------:R-:W1:Y:S02]  /*4700*/  SYNCS.PHASECHK.TRANS64.TRYWAIT P0, [UR7+0x50], R3 ;  /* 0x00005003ff0075a7 */ /* 0x000e640008001107 */
[----:B-1----:R-:W-:Y:S05]  /*4710*/  @!P0 BRA `(.L_x_76) ;  /* 0x0000007000188947 */ /* 0x002fea0003800000 */
.L_x_154:
[----:B------:R-:W3:Y:S02]  /*4720*/  SYNCS.PHASECHK.TRANS64.TRYWAIT P0, [UR7+0x58], R3 ;  /* 0x00005803ff0075a7 */ /* 0x000ee40008001107 */
[----:B---3--:R-:W-:Y:S05]  /*4730*/  @!P0 BRA `(.L_x_77) ;  /* 0x0000007000288947 */ /* 0x008fea0003800000 */
.L_x_156:
[----:B------:R-:W3:Y:S02]  /*4740*/  SYNCS.PHASECHK.TRANS64.TRYWAIT P0, [UR7+0x60], R3 ;  /* 0x00006003ff0075a7 */ /* 0x000ee40008001107 */
[----:B---3--:R-:W-:Y:S05]  /*4750*/  @!P0 BRA `(.L_x_78) ;  /* 0x0000007000388947 */ /* 0x008fea0003800000 */
.L_x_158:
[----:B-1----:R-:W-:-:S07]  /*4760*/  MOV R0, UR7 ;  /* 0x0000000700007c02 */ /* 0x002fce0008000f00 */
.L_x_79:
[----:B-1----:R-:W-:-:S04]  /*4770*/  SHF.L.U32 R3, R31, 0x1f, RZ ;  /* 0x0000001f1f037819 */ /* 0x002fc800000006ff */
[----:B------:R1:W3:Y:S03]  /*4780*/  SYNCS.PHASECHK.TRANS64.TRYWAIT P0, [R0+URZ+0x68], R3 ;  /* 0x00006803000075a7 */ /* 0x0002e600080011ff */
[----:B---3--:R-:W-:Y:S05]  /*4790*/  @!P0 NANOSLEEP.SYNCS 0x989680 ;  /* 0x009896800000895d */ /* 0x008fea0003900000 */
[----:B------:R-:W3:Y:S02]  /*47a0*/  @!P0 SYNCS.PHASECHK.TRANS64 P0, [R0+URZ+0x68], R3 ;  /* 0x00006803000085a7 */ /* 0x000ee400080010ff */
[----:B--23--:R-:W-:Y:S05]  /*47b0*/  @P0 EXIT ;  /* 0x000000000000094d */ /* 0x00cfea0003800000 */
[----:B------:R-:W-:Y:S05]  /*47c0*/  BRA `(.L_x_79) ;  /* 0xfffffffc00e87947 */ /* 0x000fea000383ffff */
.L_x_64:
[----:B------:R-:W-:-:S06]  /*47d0*/  UISETP.GE.AND UP1, UPT, UR8, 0x4, UPT ;  /* 0x000000040800788c */ /* 0x000fcc000bf26270 */
[----:B------:R-:W-:-:S13]  /*47e0*/  PLOP3.LUT P0, PT, PT, PT, UP1, 0x80, 0x8 ;  /* 0x000000000008781c */ /* 0x000fda0003f0f018 */
[----:B------:R-:W-:Y:S05]  /*47f0*/  @!P0 EXIT ;  /* 0x000000000000894d */ /* 0x000fea0003800000 */
[----:B------:R-:W-:Y:S01]  /*4800*/  BAR.SYNC.DEFER_BLOCKING 0x6, 0xa0 ;  /* 0x0182800000007b1d */ /* 0x000fe20000010000 */
[C---:B------:R-:W-:Y:S01]  /*4810*/  IMAD.U32 R79, R167.reuse, 0x10000, RZ ;  /* 0x00010000a74f7824 */ /* 0x040fe200078e00ff */
[C---:B------:R-:W-:Y:S01]  /*4820*/  R2P PR, R167.reuse, 0x6 ;  /* 0x00000006a7007804 */ /* 0x040fe20000000000 */
[----:B------:R-:W-:Y:S01]  /*4830*/  IMAD.SHL.U32 R2, R167, 0x40, RZ ;  /* 0x00000040a7027824 */ /* 0x000fe200078e00ff */
[----:B------:R-:W-:Y:S01]  /*4840*/  CS2R R160, SRZ ;  /* 0x0000000000a07805 */ /* 0x000fe2000001ff00 */
[----:B------:R-:W-:Y:S01]  /*4850*/  IMAD.MOV.U32 R164, RZ, RZ, 0x20 ;  /* 0x00000020ffa47424 */ /* 0x000fe200078e00ff */
[----:B------:R-:W-:Y:S02]  /*4860*/  UMOV UR49, 0x400 ;  /* 0x0000040000317882 */ /* 0x000fe40000000000 */
[----:B------:R-:W1:Y:S01]  /*4870*/  LDC R157, c[0x0][0x370] ;  /* 0x0000dc00ff9d7b82 */ /* 0x000e620000000800 */
[----:B------:R-:W-:Y:S01]  /*4880*/  ULEA UR49, UR37, UR49, 0x18 ;  /* 0x0000003125317291 */ /* 0x000fe2000f8ec0ff */
[----:B------:R-:W-:Y:S01]  /*4890*/  LOP3.LUT R79, R79, 0x600000, RZ, 0xc0, !PT ;  /* 0x006000004f4f7812 */ /* 0x000fe200078ec0ff */
[----:B------:R-:W-:Y:S01]  /*48a0*/  IMAD.SHL.U32 R153, R167, 0x8, RZ ;  /* 0x00000008a7997824 */ /* 0x000fe200078e00ff */
[----:B------:R-:W-:Y:S01]  /*48b0*/  LOP3.LUT R4, R2, 0x180, RZ, 0xc0, !PT ;  /* 0x0000018002047812 */ /* 0x000fe200078ec0ff */
[----:B------:R-:W-:Y:S01]  /*48c0*/  IMAD.MOV.U32 R165, RZ, RZ, 0x10 ;  /* 0x00000010ffa57424 */ /* 0x000fe200078e00ff */
[----:B------:R-:W-:Y:S01]  /*48d0*/  SEL R164, R164, 0xffffffe0, !P2 ;  /* 0xffffffe0a4a47807 */ /* 0x000fe20005000000 */
[----:B------:R-:W-:Y:S01]  /*48e0*/  UIADD3 UR4, UPT, UPT, UR49, 0x8200, URZ ;  /* 0x0000820031047890 */ /* 0x000fe2000fffe0ff */
[----:B------:R-:W2:Y:S01]  /*48f0*/  LDC R74, c[0x0][0xb0c] ;  /* 0x0002c300ff4a7b82 */ /* 0x000ea20000000800 */
[----:B------:R-:W-:Y:S01]  /*4900*/  LOP3.LUT R153, R4, 0x30, R153, 0xf8, !PT ;  /* 0x0000003004997812 */ /* 0x000fe200078ef899 */
[----:B------:R-:W-:Y:S01]  /*4910*/  IMAD.MOV.U32 R76, RZ, RZ, RZ ;  /* 0x000000ffff4c7224 */ /* 0x000fe200078e00ff */
[----:B------:R-:W-:Y:S01]  /*4920*/  SEL R165, R165, 0xfffffff0, !P1 ;  /* 0xfffffff0a5a57807 */ /* 0x000fe20004800000 */
[----:B------:R-:W-:Y:S01]  /*4930*/  IMAD.MOV.U32 R162, RZ, RZ, RZ ;  /* 0x000000ffffa27224 */ /* 0x000fe200078e00ff */
[----:B------:R-:W-:Y:S01]  /*4940*/  LOP3.LUT R153, R153, 0x1e40, R2, 0xf8, !PT ;  /* 0x00001e4099997812 */ /* 0x000fe200078ef802 */
[----:B------:R-:W-:Y:S01]  /*4950*/  IMAD.MOV.U32 R169, RZ, RZ, RZ ;  /* 0x000000ffffa97224 */ /* 0x000fe200078e00ff */
[----:B------:R-:W-:Y:S01]  /*4960*/  LOP3.LUT R167, R167, 0x60, RZ, 0xc0, !PT ;  /* 0x00000060a7a77812 */ /* 0x000fe200078ec0ff */
[----:B------:R-:W4:Y:S01]  /*4970*/  LDC R155, c[0x0][0xb20] ;  /* 0x0002c800ff9b7b82 */ /* 0x000f220000000800 */
[----:B------:R-:W3:Y:S01]  /*4980*/  LDS R0, [UR49+0x110] ;  /* 0x00011031ff007984 */ /* 0x000ee20008000800 */
[----:B------:R-:W-:Y:S01]  /*4990*/  IMAD.MOV.U32 R159, RZ, RZ, RZ ;  /* 0x000000ffff9f7224 */ /* 0x000fe200078e00ff */
[----:B------:R-:W1:Y:S01]  /*49a0*/  LDCU.64 UR52, c[0x0][0x348] ;  /* 0x00006900ff3477ac */ /* 0x000e620008000a00 */
[----:B------:R-:W-:Y:S01]  /*49b0*/  IMAD.U32 R166, RZ, RZ, UR4 ;  /* 0x00000004ffa67e24 */ /* 0x000fe2000f8e00ff */
[----:B------:R-:W1:Y:S03]  /*49c0*/  LDCU.64 UR38, c[0x0][0x888] ;  /* 0x00011100ff2677ac */ /* 0x000e660008000a00 */
[----:B------:R-:W1:Y:S01]  /*49d0*/  LDC R73, c[0x0][0xb30] ;  /* 0x0002cc00ff497b82 */ /* 0x000e620000000800 */
[----:B------:R-:W1:Y:S01]  /*49e0*/  LDCU.64 UR44, c[0x0][0x890] ;  /* 0x00011200ff2c77ac */ /* 0x000e620008000a00 */
[----:B------:R-:W-:-:S06]  /*49f0*/  UIADD3 UR48, UPT, UPT, UR49, 0x200, URZ ;  /* 0x0000020031307890 */ /* 0x000fcc000fffe0ff */
[----:B------:R-:W1:Y:S08]  /*4a00*/  LDC.64 R148, c[0x0][0xb10] ;  /* 0x0002c400ff947b82 */ /* 0x000e700000000a00 */
[----:B------:R-:W1:Y:S08]  /*4a10*/  LDC.64 R70, c[0x0][0xb18] ;  /* 0x0002c600ff467b82 */ /* 0x000e700000000a00 */
[----:B------:R-:W1:Y:S08]  /*4a20*/  LDC.64 R68, c[0x0][0xb28] ;  /* 0x0002ca00ff447b82 */ /* 0x000e700000000a00 */
[----:B------:R-:W1:Y:S01]  /*4a30*/  LDC.64 R146, c[0x0][0x8b0] ;  /* 0x00022c00ff927b82 */ /* 0x000e620000000a00 */
[----:B---3--:R-:W-:Y:S01]  /*4a40*/  IMAD.IADD R79, R0, 0x1, R79 ;  /* 0x00000001004f7824 */ /* 0x008fe200078e024f */
[----:B------:R-:W-:-:S04]  /*4a50*/  SHF.R.S32.HI R0, RZ, 0x4, R164 ;  /* 0x00000004ff007819 */ /* 0x000fc800000114a4 */
[----:B------:R-:W-:Y:S02]  /*4a60*/  LEA.HI.SX32 R163, R165, R0, 0x1c ;  /* 0x00000000a5a37211 */ /* 0x000fe400078fe2ff */
[----:B------:R-:W3:Y:S08]  /*4a70*/  LDC.64 R144, c[0x0][0x8a8] ;  /* 0x00022a00ff907b82 */ /* 0x000ef00000000a00 */
[----:B--2-4-:R-:W1:Y:S02]  /*4a80*/  LDC R156, c[0x0][0x374] ;  /* 0x0000dd00ff9c7b82 */ /* 0x014e640000000800 */
.L_x_121:
[----:B------:R-:W-:Y:S02]  /*4a90*/  LEA R0, R169, UR49, 0x3 ;  /* 0x00000031a9007c11 */ /* 0x000fe4000f8e18ff */
[----:B------:R-:W-:Y:S02]  /*4aa0*/  SHF.L.U32 R3, R161, 0x1f, RZ ;  /* 0x0000001fa1037819 */ /* 0x000fe400000006ff */
[----:B-1----:R-:W-:Y:S02]  /*4ab0*/  LEA R16, R169, UR49, 0x4 ;  /* 0x00000031a9107c11 */ /* 0x002fe4000f8e20ff */
[----:B------:R-:W2:Y:S02]  /*4ac0*/  SYNCS.PHASECHK.TRANS64.TRYWAIT P0, [R0+URZ+0x80], R3 ;  /* 0x00008003000075a7 */ /* 0x000ea400080011ff */
[----:B--2---:R-:W-:Y:S05]  /*4ad0*/  @!P0 BRA `(.L_x_80) ;  /* 0x0000006c00708947 */ /* 0x004fea0003800000 */
.L_x_159:
[----:B------:R-:W4:Y:S01]  /*4ae0*/  LDC.64 R12, c[0x0][0xb10] ;  /* 0x0002c400ff0c7b82 */ /* 0x000f220000000a00 */
[----:B------:R-:W3:Y:S01]  /*4af0*/  LDS.128 R16, [R16+0xf0] ;  /* 0x0000f00010107984 */ /* 0x000ee20000000c00 */
[----:B-1----:R-:W-:Y:S01]  /*4b00*/  ISETP.NE.AND P1, PT, R73, 0x1, PT ;  /* 0x000000014900780c */ /* 0x002fe20003f25270 */
[----:B--2---:R-:W-:Y:S01]  /*4b10*/  VIADD R0, R0, 0x90 ;  /* 0x0000009000007836 */ /* 0x004fe20000000000 */
[----:B------:R-:W-:Y:S04]  /*4b20*/  ISETP.GE.AND P0, PT, R72, 0x1, PT ;  /* 0x000000014800780c */ /* 0x000fe80003f06270 */
[----:B------:R-:W1:Y:S01]  /*4b30*/  LDC.64 R10, c[0x0][0xb18] ;  /* 0x0002c600ff0a7b82 */ /* 0x000e620000000a00 */
[----:B------:R-:W-:Y:S01]  /*4b40*/  PRMT R0, RZ, 0x654, R0 ;  /* 0x00000654ff007816 */ /* 0x000fe20000000000 */
[----:B------:R-:W-:Y:S01]  /*4b50*/  @!PT LDS RZ, [RZ] ;  /* 0x00000000fffff984 */ /* 0x000fe20000000800 */
[----:B------:R-:W-:Y:S01]  /*4b60*/  @!PT LDS RZ, [RZ] ;  /* 0x00000000fffff984 */ /* 0x000fe20000000800 */
[----:B------:R-:W-:Y:S01]  /*4b70*/  @!PT LDS RZ, [RZ] ;  /* 0x00000000fffff984 */ /* 0x000fe20000000800 */
[----:B------:R-:W-:Y:S01]  /*4b80*/  @!PT LDS RZ, [RZ] ;  /* 0x00000000fffff984 */ /* 0x000fe20000000800 */
[----:B------:R2:W-:Y:S06]  /*4b90*/  MEMBAR.ALL.CTA ;  /* 0x0000000000007992 */ /* 0x0005ec0000008000 */
[----:B--2---:R-:W2:Y:S01]  /*4ba0*/  FENCE.VIEW.ASYNC.S ;  /* 0x00000000000073c6 */ /* 0x004ea20000000000 */
[----:B------:R-:W1:Y:S08]  /*4bb0*/  @!P1 LDC R14, c[0x0][0xb20] ;  /* 0x0002c800ff0e9b82 */ /* 0x000e700000000800 */
[----:B------:R-:W1:Y:S01]  /*4bc0*/  @!P1 LDC R9, c[0x0][0xb0c] ;  /* 0x0002c300ff099b82 */ /* 0x000e620000000800 */
[----:B--2---:R2:W-:Y:S01]  /*4bd0*/  SYNCS.ARRIVE.TRANS64.RED.A1T0 RZ, [R0+URZ], RZ ;  /* 0x000000ff00ff79a7 */ /* 0x0045e200081004ff */
[----:B---3--:R-:W-:Y:S04]  /*4be0*/  LOP3.LUT P4, RZ, R18, 0x1, RZ, 0xc0, !PT ;  /* 0x0000000112ff7812 */ /* 0x008fe8000788c0ff */
[----:B------:R-:W-:Y:S09]  /*4bf0*/  P2R R168, PR, RZ, 0x10 ;  /* 0x00000010ffa87803 */ /* 0x000ff20000000000 */
[----:B------:R-:W-:Y:S02]  /*4c00*/  @P4 MOV R77, R16 ;  /* 0x00000010004d4202 */ /* 0x000fe40000000f00 */
[----:B------:R-:W-:Y:S01]  /*4c10*/  @P4 LOP3.LUT R75, R17, 0xffff, RZ, 0xc0, !PT ;  /* 0x0000ffff114b4812 */ /* 0x000fe200078ec0ff */
[----:B--2-4-:R-:W-:Y:S06]  /*4c20*/  @!P0 BRA `(.L_x_81) ;  /* 0x0000000000a48947 */ /* 0x014fec0003800000 */
[----:B------:R-:W-:Y:S01]  /*4c30*/  IMAD.HI.U32 R24, R156, R71, RZ ;  /* 0x000000479c187227 */ /* 0x000fe200078e00ff */
[----:B------:R-:W-:Y:S02]  /*4c40*/  ISETP.NE.AND P0, PT, R70, 0x1, PT ;  /* 0x000000014600780c */ /* 0x000fe40003f05270 */
[----:B------:R-:W-:Y:S01]  /*4c50*/  ISETP.NE.AND P2, PT, R72, 0x1, PT ;  /* 0x000000014800780c */ /* 0x000fe20003f45270 */
[-C--:B------:R-:W-:Y:S01]  /*4c60*/  IMAD.HI.U32 R22, R157, R148.reuse, RZ ;  /* 0x000000949d167227 */ /* 0x080fe200078e00ff */
[----:B------:R-:W-:Y:S02]  /*4c70*/  SHF.R.U32.HI R23, RZ, R155, R24 ;  /* 0x0000009bff177219 */ /* 0x000fe40000011618 */
[----:B------:R-:W-:Y:S01]  /*4c80*/  ISETP.NE.AND P3, PT, R74, 0x1, PT ;  /* 0x000000014a00780c */ /* 0x000fe20003f65270 */
[----:B------:R-:W-:Y:S01]  /*4c90*/  IMAD.HI.U32 R28, R75, R71, RZ ;  /* 0x000000474b1c7227 */ /* 0x000fe200078e00ff */
[----:B------:R-:W-:Y:S02]  /*4ca0*/  SHF.R.U32.HI R22, RZ, R149, R22 ;  /* 0x00000095ff167219 */ /* 0x000fe40000011616 */
[----:B------:R-:W-:Y:S01]  /*4cb0*/  SEL R3, R156, R23, !P0 ;  /* 0x000000179c037207 */ /* 0x000fe20004000000 */
[----:B------:R-:W-:Y:S01]  /*4cc0*/  IMAD.HI.U32 R26, R77, R148, RZ ;  /* 0x000000944d1a7227 */ /* 0x000fe200078e00ff */
[----:B------:R-:W-:Y:S03]  /*4cd0*/  SEL R7, R157, R22, !P3 ;  /* 0x000000169d077207 */ /* 0x000fe60005800000 */
[-C--:B------:R-:W-:Y:S01]  /*4ce0*/  IMAD.HI.U32 R22, R3, R68.reuse, RZ ;  /* 0x0000004403167227 */ /* 0x080fe200078e00ff */
[----:B------:R-:W-:Y:S03]  /*4cf0*/  SHF.R.U32.HI R26, RZ, R149, R26 ;  /* 0x00000095ff1a7219 */ /* 0x000fe6000001161a */
[----:B------:R-:W-:Y:S01]  /*4d00*/  IMAD.HI.U32 R24, R7, R68, RZ ;  /* 0x0000004407187227 */ /* 0x000fe200078e00ff */
[----:B------:R-:W-:Y:S02]  /*4d10*/  @P2 SHF.R.U32.HI R3, RZ, R69, R22 ;  /* 0x00000045ff032219 */ /* 0x000fe40000011616 */
[----:B------:R-:W-:Y:S02]  /*4d20*/  SHF.R.U32.HI R22, RZ, R155, R28 ;  /* 0x0000009bff167219 */ /* 0x000fe4000001161c */
[----:B------:R-:W-:Y:S01]  /*4d30*/  @P2 SHF.R.U32.HI R7, RZ, R69, R24 ;  /* 0x00000045ff072219 */ /* 0x000fe20000011618 */
[C---:B------:R-:W-:Y:S01]  /*4d40*/  IMAD R2, R72.reuse, R3, RZ ;  /* 0x0000000348027224 */ /* 0x040fe200078e02ff */
[----:B------:R-:W-:Y:S02]  /*4d50*/  SEL R5, R75, R22, !P0 ;  /* 0x000000164b057207 */ /* 0x000fe40004000000 */
[----:B------:R-:W-:Y:S01]  /*4d60*/  SEL R3, R77, R26, !P3 ;  /* 0x0000001a4d037207 */ /* 0x000fe20005800000 */
[----:B------:R-:W-:Y:S01]  /*4d70*/  IMAD R4, R72, R7, RZ ;  /* 0x0000000748047224 */ /* 0x000fe200078e02ff */
[C---:B------:R-:W-:Y:S01]  /*4d80*/  ISETP.GE.AND P0, PT, R5.reuse, R2, PT ;  /* 0x000000020500720c */ /* 0x040fe20003f06270 */
[----:B------:R-:W-:Y:S03]  /*4d90*/  IMAD.HI.U32 R6, R5, R68, RZ ;  /* 0x0000004405067227 */ /* 0x000fe600078e00ff */
[----:B------:R-:W-:Y:S01]  /*4da0*/  ISETP.GE.OR P0, PT, R3, R4, P0 ;  /* 0x000000040300720c */ /* 0x000fe20000706670 */
[----:B------:R-:W-:Y:S01]  /*4db0*/  IMAD.MOV R4, RZ, RZ, -R3 ;  /* 0x000000ffff047224 */ /* 0x000fe200078e0a03 */
[-C--:B------:R-:W-:Y:S03]  /*4dc0*/  SHF.R.U32.HI R6, RZ, R69.reuse, R6 ;  /* 0x00000045ff067219 */ /* 0x080fe60000011606 */
[----:B------:R-:W-:Y:S01]  /*4dd0*/  IMAD R77, R74, R4, R77 ;  /* 0x000000044a4d7224 */ /* 0x000fe200078e024d */
[----:B------:R-:W-:Y:S05]  /*4de0*/  SEL R15, R5, R6, !P2 ;  /* 0x00000006050f7207 */ /* 0x000fea0005000000 */
[----:B------:R-:W-:Y:S02]  /*4df0*/  IMAD.MOV R6, RZ, RZ, -R15 ;  /* 0x000000ffff067224 */ /* 0x000fe400078e0a0f */
[C---:B------:R-:W-:Y:S04]  /*4e00*/  @!P0 IMAD.HI.U32 R2, R3.reuse, R68, RZ ;  /* 0x0000004403028227 */ /* 0x040fe800078e00ff */
[----:B------:R-:W-:Y:S01]  /*4e10*/  IMAD R6, R72, R6, R5 ;  /* 0x0000000648067224 */ /* 0x000fe200078e0205 */
[----:B------:R-:W-:Y:S04]  /*4e20*/  @!P0 SHF.R.U32.HI R2, RZ, R69, R2 ;  /* 0x00000045ff028219 */ /* 0x000fe80000011602 */
[----:B------:R-:W-:Y:S02]  /*4e30*/  @!P0 SEL R0, R3, R2, !P2 ;  /* 0x0000000203008207 */ /* 0x000fe40005000000 */
[----:B------:R-:W-:Y:S02]  /*4e40*/  IADD3 R2, PT, PT, -R5, RZ, RZ ;  /* 0x000000ff05027210 */ /* 0x000fe40007ffe1ff */
[----:B------:R-:W-:Y:S01]  /*4e50*/  @!P0 IADD3 R8, PT, PT, R15, -R0, RZ ;  /* 0x800000000f088210 */ /* 0x000fe20007ffe0ff */
[----:B------:R-:W-:Y:S02]  /*4e60*/  @!P0 IMAD R0, R7, R6, R0 ;  /* 0x0000000607008224 */ /* 0x000fe400078e0200 */
[----:B------:R-:W-:Y:S02]  /*4e70*/  IMAD R75, R70, R2, R75 ;  /* 0x00000002464b7224 */ /* 0x000fe400078e024b */
[----:B------:R-:W-:Y:S02]  /*4e80*/  @!P0 IMAD R5, R8, R72, R3 ;  /* 0x0000004808058224 */ /* 0x000fe400078e0203 */
[----:B------:R-:W-:Y:S04]  /*4e90*/  @!P0 IMAD.MOV.U32 R3, RZ, RZ, R0 ;  /* 0x000000ffff038224 */ /* 0x000fe800078e0000 */
[----:B------:R-:W-:Y:S02]  /*4ea0*/  IMAD R77, R3, R74, R77 ;  /* 0x0000004a034d7224 */ /* 0x000fe400078e024d */
[----:B------:R-:W-:Y:S07]  /*4eb0*/  IMAD R75, R5, R70, R75 ;  /* 0x00000046054b7224 */ /* 0x000fee00078e024b */
.L_x_81:
[----:B-1----:R-:W-:Y:S01]  /*4ec0*/  @!P1 ISETP.NE.AND P0, PT, R10, 0x1, PT ;  /* 0x000000010a00980c */ /* 0x002fe20003f05270 */
[----:B------:R-:W-:Y:S01]  /*4ed0*/  @!P1 IMAD.HI.U32 R0, R77, R12, RZ ;  /* 0x0000000c4d009227 */ /* 0x000fe200078e00ff */
[----:B------:R-:W-:Y:S01]  /*4ee0*/  @!P1 ISETP.NE.AND P2, PT, R9, 0x1, PT ;  /* 0x000000010900980c */ /* 0x000fe20003f45270 */
[----:B------:R-:W-:Y:S01]  /*4ef0*/  ULOP3.LUT UP0, URZ, UR48, 0x1b0, URZ, 0xc0, !UPT ;  /* 0x000001b030ff7892 */ /* 0x000fe2000f80c0ff */
[----:B------:R-:W-:Y:S01]  /*4f00*/  R2UR UR42, R21 ;  /* 0x00000000152a72ca */ /* 0x000fe200000e0000 */
[----:B------:R-:W-:Y:S01]  /*4f10*/  @!P1 IMAD.HI.U32 R3, R75, R11, RZ ;  /* 0x0000000b4b039227 */ /* 0x000fe200078e00ff */
[----:B------:R-:W-:Y:S02]  /*4f20*/  @!P1 SHF.R.U32.HI R0, RZ, R13, R0 ;  /* 0x0000000dff009219 */ /* 0x000fe40000011600 */
[----:B------:R-:W-:Y:S01]  /*4f30*/  R2UR UR41, R20 ;  /* 0x00000000142972ca */ /* 0x000fe200000e0000 */
[----:B------:R-:W-:Y:S01]  /*4f40*/  VIADD R169, R169, 0x1 ;  /* 0x00000001a9a97836 */ /* 0x000fe20000000000 */
[----:B------:R-:W-:Y:S02]  /*4f50*/  @!P1 SHF.R.U32.HI R2, RZ, R14, R3 ;  /* 0x0000000eff029219 */ /* 0x000fe40000011603 */
[----:B------:R-:W-:Y:S02]  /*4f60*/  @!P1 SEL R3, R77, R0, !P2 ;  /* 0x000000004d039207 */ /* 0x000fe40005000000 */
[----:B------:R-:W-:Y:S02]  /*4f70*/  @!P1 SEL R2, R75, R2, !P0 ;  /* 0x000000024b029207 */ /* 0x000fe40004000000 */
[----:B------:R-:W-:Y:S01]  /*4f80*/  @P4 SHF.R.U32.HI R158, RZ, 0x10, R17 ;  /* 0x00000010ff9e4819 */ /* 0x000fe20000011611 */
[----:B------:R-:W-:Y:S02]  /*4f90*/  USHF.L.U32 UR42, UR42, 0x7, URZ ;  /* 0x000000072a2a7899 */ /* 0x000fe400080006ff */
[----:B------:R-:W-:Y:S02]  /*4fa0*/  @!P1 IMAD.IADD R0, R2, 0x1, -R3 ;  /* 0x0000000102009824 */ /* 0x000fe400078e0a03 */
[----:B------:R-:W-:Y:S01]  /*4fb0*/  @!P1 IMAD.IADD R2, R3, 0x1, -R2 ;  /* 0x0000000103029824 */ /* 0x000fe200078e0a02 */
[----:B------:R-:W-:Y:S01]  /*4fc0*/  USHF.L.U32 UR41, UR41, 0x8, URZ ;  /* 0x0000000829297899 */ /* 0x000fe200080006ff */
[----:B------:R-:W-:Y:S02]  /*4fd0*/  @!P1 IMAD R77, R0, R9, R77 ;  /* 0x00000009004d9224 */ /* 0x000fe400078e024d */
[----:B------:R-:W-:Y:S01]  /*4fe0*/  @!P1 IMAD R75, R2, R10, R75 ;  /* 0x0000000a024b9224 */ /* 0x000fe200078e024b */
[----:B------:R-:W-:Y:S08]  /*4ff0*/  BRA.U !UP0, `(.L_x_82) ;  /* 0x0000000108407547 */ /* 0x000ff0000b800000 */
[----:B------:R-:W1:Y:S01]  /*5000*/  LDCU.64 UR8, c[0x4][0x88] ;  /* 0x01001100ff0877ac */ /* 0x000e620008000a00 */
[----:B------:R-:W-:Y:S01]  /*5010*/  MOV R3, 0x0 ;  /* 0x0000000000037802 */ /* 0x000fe20000000f00 */
[----:B------:R-:W-:Y:S02]  /*5020*/  HFMA2 R12, -RZ, RZ, 0, 5.9604644775390625e-08 ;  /* 0x00000001ff0c7431 */ /* 0x000fe400000001ff */
[----:B------:R-:W-:Y:S02]  /*5030*/  IMAD.MOV.U32 R8, RZ, RZ, 0x70 ;  /* 0x00000070ff087424 */ /* 0x000fe400078e00ff */
[----:B------:R-:W-:Y:S01]  /*5040*/  IMAD.MOV.U32 R13, RZ, RZ, RZ ;  /* 0x000000ffff0d7224 */ /* 0x000fe200078e00ff */
[----:B------:R-:W2:Y:S01]  /*5050*/  LDCU.64 UR6, c[0x4][0x90] ;  /* 0x01001200ff0677ac */ /* 0x000ea20008000a00 */
[----:B------:R-:W3:Y:S01]  /*5060*/  LDC.64 R2, c[0x4][R3] ;  /* 0x0100000003027b82 */ /* 0x000ee20000000a00 */
[----:B------:R-:W4:Y:S01]  /*5070*/  LDCU.64 UR4, c[0x4][0x8] ;  /* 0x01000100ff0477ac */ /* 0x000f220008000a00 */
[----:B-1----:R-:W-:Y:S01]  /*5080*/  MOV R5, UR9 ;  /* 0x0000000900057c02 */ /* 0x002fe20008000f00 */
[----:B------:R-:W-:Y:S01]  /*5090*/  IMAD.U32 R4, RZ, RZ, UR8 ;  /* 0x00000008ff047e24 */ /* 0x000fe2000f8e00ff */
[----:B--2---:R-:W-:Y:S01]  /*50a0*/  MOV R7, UR7 ;  /* 0x0000000700077c02 */ /* 0x004fe20008000f00 */
[----:B------:R-:W-:Y:S01]  /*50b0*/  IMAD.U32 R6, RZ, RZ, UR6 ;  /* 0x00000006ff067e24 */ /* 0x000fe2000f8e00ff */
[----:B----4-:R-:W-:Y:S01]  /*50c0*/  MOV R11, UR5 ;  /* 0x00000005000b7c02 */ /* 0x010fe20008000f00 */
[----:B------:R-:W-:Y:S02]  /*50d0*/  IMAD.U32 R10, RZ, RZ, UR4 ;  /* 0x00000004ff0a7e24 */ /* 0x000fe4000f8e00ff */
[----:B------:R-:W-:Y:S07]  /*50e0*/  LEPC R20, `(.L_x_82) ;  /* 0x000000001014794e */ /* 0x000fee0000000000 */
[----:B---3-5:R-:W-:Y:S05]  /*50f0*/  CALL.ABS.NOINC R2 ;  /* 0x0000000002007343 */ /* 0x028fea0003c00000 */
.L_x_82:
[----:B------:R-:W-:Y:S01]  /*5100*/  LOP3.LUT P0, RZ, R166, 0x1b0, RZ, 0xc0, !PT ;  /* 0x000001b0a6ff7812 */ /* 0x000fe2000780c0ff */
[----:B------:R-:W-:Y:S11]  /*5110*/  BSSY.RECONVERGENT B6, `(.L_x_83) ;  /* 0x0000013000067945 */ /* 0x000ff60003800200 */
[----:B------:R-:W-:Y:S01]  /*5120*/  @!UPT UIADD3 URZ, UPT, UPT, URZ, URZ, URZ ;  /* 0x000000fffffff290 */ /* 0x000fe2000fffe0ff */
[----:B------:R-:W-:Y:S05]  /*5130*/  @!P0 BRA `(.L_x_84) ;  /* 0x0000000000408947 */ /* 0x000fea0003800000 */
        /* <DEDUP_REMOVED lines=16> */
.L_x_84:
[----:B------:R-:W-:Y:S05]  /*5240*/  BSYNC.RECONVERGENT B6 ;  /* 0x0000000000067941 */ /* 0x000fea0003800200 */
.L_x_83:
[----:B------:R-:W-:Y:S01]  /*5250*/  ISETP.NE.U32.AND P4, PT, R146, RZ, PT ;  /* 0x000000ff9200720c */ /* 0x000fe20003f85070 */
[----:B------:R-:W-:Y:S01]  /*5260*/  UISETP.NE.AND UP2, UPT, UR50, URZ, UPT ;  /* 0x000000ff3200728c */ /* 0x000fe2000bf45270 */
[----:B------:R-:W-:Y:S01]  /*5270*/  ISETP.NE.U32.AND P2, PT, RZ, UR38, PT ;  /* 0x00000026ff007c0c */ /* 0x000fe2000bf45070 */
[----:B------:R-:W-:Y:S01]  /*5280*/  UISETP.NE.U32.AND UP1, UPT, UR44, URZ, UPT ;  /* 0x000000ff2c00728c */ /* 0x000fe2000bf25070 */
[----:B------:R-:W-:Y:S01]  /*5290*/  ISETP.NE.AND.EX P4, PT, R147, RZ, PT, P4 ;  /* 0x000000ff9300720c */ /* 0x000fe20003f85340 */
[----:B------:R-:W-:Y:S01]  /*52a0*/  UPLOP3.LUT UP0, UPT, UPT, UPT, UPT, 0x40, 0x4 ;  /* 0x000000000004789c */ /* 0x000fe20003f0e870 */
[----:B------:R-:W-:Y:S01]  /*52b0*/  ISETP.NE.AND.EX P2, PT, RZ, UR39, PT, P2 ;  /* 0x00000027ff007c0c */ /* 0x000fe2000bf45320 */
[----:B------:R-:W-:Y:S01]  /*52c0*/  UISETP.NE.AND.EX UP1, UPT, UR45, URZ, UPT, UP1 ;  /* 0x000000ff2d00728c */ /* 0x000fe2000bf25310 */
[----:B------:R-:W-:Y:S04]  /*52d0*/  PLOP3.LUT P1, PT, PT, PT, UP2, 0x80, 0x8 ;  /* 0x000000000008781c */ /* 0x000fe80003f2f028 */
[----:B------:R-:W-:Y:S06]  /*52e0*/  @UP2 UPLOP3.LUT UP0, UPT, UPT, UPT, UP1, 0x80, 0x8 ;  /* 0x000000000008289c */ /* 0x000fec0003f0f010 */
[----:B------:R-:W-:Y:S01]  /*52f0*/  PLOP3.LUT P0, PT, PT, PT, UP0, 0x80, 0x8 ;  /* 0x000000000008781c */ /* 0x000fe20003f0f008 */
[----:B------:R-:W-:Y:S01]  /*5300*/  @!UPT UIADD3 URZ, UPT, UPT, URZ, URZ, URZ ;  /* 0x000000fffffff290 */ /* 0x000fe2000fffe0ff */
[----:B------:R-:W-:Y:S11]  /*5310*/  BRA.U !UP1, `(.L_x_85) ;  /* 0x0000000109387547 */ /* 0x000ff6000b800000 */
[----:B------:R-:W-:Y:S01]  /*5320*/  UISETP.NE.U32.AND UP0, UPT, UR38, URZ, UPT ;  /* 0x000000ff2600728c */ /* 0x000fe2000bf05070 */
[----:B------:R-:W-:Y:S02]  /*5330*/  HFMA2 R0, -RZ, RZ, 0, 5.9604644775390625e-08 ;  /* 0x00000001ff007431 */ /* 0x000fe400000001ff */
[----:B------:R-:W-:Y:S01]  /*5340*/  IMAD.MOV.U32 R151, RZ, RZ, 0x1 ;  /* 0x00000001ff977424 */ /* 0x000fe200078e00ff */
[----:B------:R-:W-:Y:S06]  /*5350*/  UISETP.NE.AND.EX UP0, UPT, UR39, URZ, UPT, UP0 ;  /* 0x000000ff2700728c */ /* 0x000fec000bf05300 */
[----:B------:R-:W-:Y:S05]  /*5360*/  PLOP3.LUT P3, PT, PT, PT, UP0, 0x80, 0x8 ;  /* 0x000000000008781c */ /* 0x000fea0003f6f008 */
[----:B------:R-:W1:Y:S01]  /*5370*/  @UP0 LDCU.64 UR6, c[0x0][0x888] ;  /* 0x00011100ff0607ac */ /* 0x000e620008000a00 */
[----:B------:R-:W-:Y:S07]  /*5380*/  @UP0 UIMAD UR4, UR36, UR44, URZ ;  /* 0x0000002c240402a4 */ /* 0x000fee000f8e02ff */
[----:B------:R-:W-:Y:S01]  /*5390*/  @!P3 PRMT R151, R0, 0x7610, R151 ;  /* 0x000076100097b816 */ /* 0x000fe20000000097 */
[----:B-1----:R-:W-:Y:S03]  /*53a0*/  @UP0 UIMAD.WIDE UR6, UR4, 0x4, UR6 ;  /* 0x00000004040608a5 */ /* 0x002fe6000f8e0206 */
[----:B------:R-:W1:Y:S03]  /*53b0*/  @!UP0 LDCU UR4, c[0x0][0x880] ;  /* 0x00011000ff0487ac */ /* 0x000e660008000800 */
[----:B------:R-:W-:Y:S01]  /*53c0*/  IMAD.U32 R2, RZ, RZ, UR6 ;  /* 0x00000006ff027e24 */ /* 0x000fe2000f8e00ff */
[----:B------:R-:W-:Y:S05]  /*53d0*/  MOV R3, UR7 ;  /* 0x0000000700037c02 */ /* 0x000fea0008000f00 */
[----:B-----5:R2:W5:Y:S02]  /*53e0*/  @P3 LDG.E R82, desc[UR46][R2.64] ;  /* 0x0000002e02523981 */ /* 0x020564000c1e1900 */
[----:B-12---:R-:W-:Y:S02]  /*53f0*/  @!P3 IMAD.U32 R82, RZ, RZ, UR4 ;  /* 0x00000004ff52be24 */ /* 0x006fe4000f8e00ff */
.L_x_85:
[----:B------:R-:W-:Y:S05]  /*5400*/  @!P4 BRA `(.L_x_86) ;  /* 0x000000000020c947 */ /* 0x000fea0003800000 */
[----:B------:R-:W-:Y:S04]  /*5410*/  ISETP.NE.U32.AND P3, PT, R144, RZ, PT ;  /* 0x000000ff9000720c */ /* 0x000fe80003f65070 */
[----:B------:R-:W-:Y:S11]  /*5420*/  ISETP.NE.AND.EX P3, PT, R145, RZ, PT, P3 ;  /* 0x000000ff9100720c */ /* 0x000ff60003f65330 */
[----:B------:R-:W-:Y:S02]  /*5430*/  @!UPT UIADD3 URZ, UPT, UPT, URZ, URZ, URZ ;  /* 0x000000fffffff290 */ /* 0x000fe4000fffe0ff */
[----:B------:R-:W1:Y:S01]  /*5440*/  @P3 LDC.64 R2, c[0x0][0x8a8] ;  /* 0x00022a00ff023b82 */ /* 0x000e620000000a00 */
[----:B------:R-:W-:Y:S04]  /*5450*/  @P3 IMAD R0, R146, UR36, RZ ;  /* 0x0000002492003c24 */ /* 0x000fe8000f8e02ff */
[----:B-1----:R-:W-:Y:S05]  /*5460*/  @P3 IMAD.WIDE R2, R0, 0x4, R2 ;  /* 0x0000000400023825 */ /* 0x002fea00078e0202 */
[----:B-----5:R1:W5:Y:S02]  /*5470*/  @P3 LDG.E R78, desc[UR46][R2.64] ;  /* 0x0000002e024e3981 */ /* 0x020364000c1e1900 */
[----:B-1----:R-:W2:Y:S02]  /*5480*/  @!P3 LDC R78, c[0x0][0x8a0] ;  /* 0x00022800ff4ebb82 */ /* 0x002ea40000000800 */
.L_x_86:
[----:B-----5:R-:W-:Y:S01]  /*5490*/  ISETP.NE.AND P4, PT, R82, RZ, PT ;  /* 0x000000ff5200720c */ /* 0x020fe20003f85270 */
[----:B------:R-:W-:Y:S01]  /*54a0*/  BSSY B1, `(.L_x_87) ;  /* 0x0000048000017945 */ /* 0x000fe20003800000 */
[----:B------:R-:W-:Y:S01]  /*54b0*/  SEL R7, RZ, 0xffffffff, P2 ;  /* 0xffffffffff077807 */ /* 0x000fe20001000000 */
[----:B------:R-:W-:Y:S01]  /*54c0*/  IMAD.MOV.U32 R109, RZ, RZ, 0x1 ;  /* 0x00000001ff6d7424 */ /* 0x000fe200078e00ff */
[----:B------:R-:W-:Y:S01]  /*54d0*/  LOP3.LUT P3, RZ, R151, 0xff, RZ, 0xc0, !PT ;  /* 0x000000ff97ff7812 */ /* 0x000fe2000786c0ff */
[----:B------:R-:W-:Y:S01]  /*54e0*/  IMAD R80, R76, 0x100, R79 ;  /* 0x000001004c507824 */ /* 0x000fe200078e024f */
[----:B------:R-:W-:Y:S02]  /*54f0*/  @P1 SEL R0, RZ, 0xffffffff, P4 ;  /* 0xffffffffff001807 */ /* 0x000fe40002000000 */
[----:B------:R-:W-:Y:S02]  /*5500*/  CS2R R98, SRZ ;  /* 0x0000000000627805 */ /* 0x000fe4000001ff00 */
[----:B------:R-:W-:Y:S02]  /*5510*/  LEA R3, R160, UR49, 0x3 ;  /* 0x00000031a0037c11 */ /* 0x000fe4000f8e18ff */
[----:B------:R-:W-:Y:S02]  /*5520*/  CS2R R96, SRZ ;  /* 0x0000000000607805 */ /* 0x000fe4000001ff00 */
[----:B------:R-:W-:Y:S02]  /*5530*/  @P0 SEL R0, R7, R0, !P3 ;  /* 0x0000000007000207 */ /* 0x000fe40005800000 */
[----:B------:R-:W-:Y:S02]  /*5540*/  CS2R R94, SRZ ;  /* 0x00000000005e7805 */ /* 0x000fe4000001ff00 */
[----:B------:R-:W-:Y:S02]  /*5550*/  LEA R108, R76, UR49, 0x3 ;  /* 0x000000314c6c7c11 */ /* 0x000fe4000f8e18ff */
[----:B------:R-:W-:Y:S02]  /*5560*/  CS2R R92, SRZ ;  /* 0x00000000005c7805 */ /* 0x000fe4000001ff00 */
[----:B------:R-:W-:Y:S02]  /*5570*/  @P1 LOP3.LUT R0, R0, 0x1, RZ, 0xc0, !PT ;  /* 0x0000000100001812 */ /* 0x000fe400078ec0ff */
[----:B------:R-:W-:Y:S02]  /*5580*/  CS2R R90, SRZ ;  /* 0x00000000005a7805 */ /* 0x000fe4000001ff00 */
[----:B------:R-:W-:Y:S02]  /*5590*/  SHF.L.U32 R5, R162, 0x1f, RZ ;  /* 0x0000001fa2057819 */ /* 0x000fe400000006ff */
[----:B------:R-:W-:Y:S02]  /*55a0*/  CS2R R88, SRZ ;  /* 0x0000000000587805 */ /* 0x000fe4000001ff00 */
[----:B------:R-:W-:Y:S02]  /*55b0*/  ISETP.NE.U32.OR P6, PT, R0, 0x1, !P1 ;  /* 0x000000010000780c */ /* 0x000fe40004fc5470 */
[----:B------:R-:W-:Y:S02]  /*55c0*/  CS2R R102, SRZ ;  /* 0x0000000000667805 */ /* 0x000fe4000001ff00 */
[----:B------:R-:W-:Y:S02]  /*55d0*/  PLOP3.LUT P2, PT, PT, PT, UP1, 0x80, 0x8 ;  /* 0x000000000008781c */ /* 0x000fe40003f4f018 */
[----:B------:R-:W-:Y:S02]  /*55e0*/  CS2R R100, SRZ ;  /* 0x0000000000647805 */ /* 0x000fe4000001ff00 */
[----:B------:R-:W-:Y:S02]  /*55f0*/  SEL R0, RZ, 0xffffffff, P4 ;  /* 0xffffffffff007807 */ /* 0x000fe40002000000 */
[----:B------:R-:W-:Y:S03]  /*5600*/  P2R R117, PR, RZ, 0x40 ;  /* 0x00000040ff757803 */ /* 0x000fe60000000000 */
[----:B------:R-:W-:Y:S04]  /*5610*/  @P6 SHF.L.U32 R2, R159, 0x1f, RZ ;  /* 0x0000001f9f026819 */ /* 0x000fe800000006ff */
[----:B------:R-:W-:Y:S01]  /*5620*/  @P2 SEL R0, R7, R0, !P3 ;  /* 0x0000000007002207 */ /* 0x000fe20005800000 */
[----:B------:R-:W1:Y:S03]  /*5630*/  @P6 SYNCS.PHASECHK.TRANS64.TRYWAIT P1, [R3+URZ+0x30], R2 ;  /* 0x00003002030065a7 */ /* 0x000e6600080211ff */
[----:B------:R-:W-:Y:S04]  /*5640*/  LOP3.LUT R0, R0, 0x1, RZ, 0xc0, !PT ;  /* 0x0000000100007812 */ /* 0x000fe800078ec0ff */
[----:B------:R-:W-:Y:S04]  /*5650*/  ISETP.NE.U32.AND P5, PT, R0, 0x1, PT ;  /* 0x000000010000780c */ /* 0x000fe80003fa5070 */
[----:B------:R-:W-:Y:S01]  /*5660*/  P2R R110, PR, RZ, 0x20 ;  /* 0x00000020ff6e7803 */ /* 0x000fe20000000000 */
[----:B------:R3:W4:Y:S01]  /*5670*/  SYNCS.PHASECHK.TRANS64.TRYWAIT P0, [R108+URZ+0xa0], R5 ;  /* 0x0000a0056c0075a7 */ /* 0x00072200080011ff */
[----:B-1----:R-:W-:Y:S01]  /*5680*/  @P6 SEL R109, RZ, 0x1, !P1 ;  /* 0x00000001ff6d6807 */ /* 0x002fe20004800000 */
[----:B---3--:R-:W-:Y:S06]  /*5690*/  @!P6 BRA `(.L_x_88) ;  /* 0x0000000000a0e947 */ /* 0x008fec0003800000 */
[----:B------:R-:W-:Y:S01]  /*56a0*/  @P5 IMAD R7, R160, 0x2000, R153 ;  /* 0x00002000a0075824 */ /* 0x000fe200078e0299 */
[----:B------:R-:W-:Y:S01]  /*56b0*/  ISETP.NE.AND P1, PT, R109, RZ, PT ;  /* 0x000000ff6d00720c */ /* 0x000fe20003f25270 */
[----:B------:R-:W-:Y:S01]  /*56c0*/  BSSY B0, `(.L_x_89) ;  /* 0x0000011000007945 */ /* 0x000fe20003800000 */
[----:B------:R-:W-:Y:S01]  /*56d0*/  CS2R R102, SRZ ;  /* 0x0000000000667805 */ /* 0x000fe2000001ff00 */
[----:B------:R-:W-:Y:S01]  /*56e0*/  @P5 VIADD R2, R7, UR49 ;  /* 0x0000003107025c36 */ /* 0x000fe20008000000 */
[----:B------:R-:W-:Y:S02]  /*56f0*/  CS2R R100, SRZ ;  /* 0x0000000000647805 */ /* 0x000fe4000001ff00 */
[----:B------:R-:W-:Y:S02]  /*5700*/  CS2R R90, SRZ ;  /* 0x00000000005a7805 */ /* 0x000fe4000001ff00 */
[----:B------:R-:W-:Y:S01]  /*5710*/  CS2R R88, SRZ ;  /* 0x0000000000587805 */ /* 0x000fe2000001ff00 */
[--C-:B------:R-:W-:Y:S01]  /*5720*/  @P5 IMAD.IADD R6, R165, 0x1, R2.reuse ;  /* 0x00000001a5065824 */ /* 0x100fe200078e0202 */
[----:B------:R-:W-:Y:S01]  /*5730*/  CS2R R94, SRZ ;  /* 0x00000000005e7805 */ /* 0x000fe2000001ff00 */
[--C-:B------:R-:W-:Y:S01]  /*5740*/  @P5 IMAD.IADD R4, R164, 0x1, R2.reuse ;  /* 0x00000001a4045824 */ /* 0x100fe200078e0202 */
[----:B------:R-:W-:Y:S01]  /*5750*/  CS2R R92, SRZ ;  /* 0x00000000005c7805 */ /* 0x000fe2000001ff00 */
[----:B------:R-:W-:Y:S01]  /*5760*/  @P5 IMAD R2, R163, 0x10, R2 ;  /* 0x00000010a3025824 */ /* 0x000fe200078e0202 */
[----:B------:R-:W-:Y:S02]  /*5770*/  CS2R R98, SRZ ;  /* 0x0000000000627805 */ /* 0x000fe4000001ff00 */
[----:B------:R-:W-:Y:S01]  /*5780*/  CS2R R96, SRZ ;  /* 0x0000000000607805 */ /* 0x000fe2000001ff00 */
[----:B------:R-:W-:Y:S06]  /*5790*/  @P1 BRA `(.L_x_90) ;  /* 0x00000000000c1947 */ /* 0x000fec0003800000 */
[----:B------:R-:W-:Y:S04]  /*57a0*/  SHF.L.U32 R0, R159, 0x1f, RZ ;  /* 0x0000001f9f007819 */ /* 0x000fe800000006ff */
[----:B------:R-:W1:Y:S02]  /*57b0*/  SYNCS.PHASECHK.TRANS64.TRYWAIT P1, [R3+URZ+0x30], R0 ;  /* 0x00003000030075a7 */ /* 0x000e6400080211ff */
[----:B-1----:R-:W-:Y:S05]  /*57c0*/  @!P1 BRA `(.L_x_91) ;  /* 0x0000006000489947 */ /* 0x002fea0003800000 */
.L_x_90:
[----:B------:R-:W-:Y:S05]  /*57d0*/  BSYNC B0 ;  /* 0x0000000000007941 */ /* 0x000fea0003800000 */
.L_x_89:
[----:B------:R-:W-:Y:S01]  /*57e0*/  ISETP.NE.AND P1, PT, R110, RZ, PT ;  /* 0x000000ff6e00720c */ /* 0x000fe20003f25270 */
[----:B-1----:R-:W-:Y:S02]  /*57f0*/  VIADD R3, R3, 0x50 ;  /* 0x0000005003037836 */ /* 0x002fe40000000000 */
[----:B------:R-:W-:Y:S02]  /*5800*/  IMAD.U32 R0, RZ, RZ, UR37 ;  /* 0x00000025ff007e24 */ /* 0x000fe4000f8e00ff */
[----:B------:R-:W-:Y:S03]  /*5810*/  VIADD R160, R160, 0x1 ;  /* 0x00000001a0a07836 */ /* 0x000fe60000000000 */
[----:B------:R-:W-:Y:S05]  /*5820*/  PRMT R0, R0, 0x654, R3 ;  /* 0x0000065400007816 */ /* 0x000fea0000000003 */
[----:B------:R1:W3:Y:S04]  /*5830*/  @P1 LDS.128 R100, [R7+UR49+0x200] ;  /* 0x0002003107641984 */ /* 0x0002e80008000c00 */
[----:B------:R1:W1:Y:S04]  /*5840*/  @P1 LDS.128 R88, [R6+0x200] ;  /* 0x0002000006581984 */ /* 0x0002680000000c00 */
[----:B------:R1:W1:Y:S04]  /*5850*/  @P1 LDS.128 R92, [R4+0x200] ;  /* 0x00020000045c1984 */ /* 0x0002680000000c00 */
[----:B------:R1:W1:Y:S01]  /*5860*/  @P1 LDS.128 R96, [R2+0x200] ;  /* 0x0002000002601984 */ /* 0x0002620000000c00 */
[C---:B------:R-:W-:Y:S01]  /*5870*/  ISETP.NE.AND P1, PT, R160.reuse, 0x4, PT ;  /* 0x00000004a000780c */ /* 0x040fe20003f25270 */
[----:B------:R-:W-:Y:S01]  /*5880*/  @!PT LDS RZ, [RZ] ;  /* 0x00000000fffff984 */ /* 0x000fe20000000800 */
[----:B------:R-:W-:Y:S01]  /*5890*/  @!PT LDS RZ, [RZ] ;  /* 0x00000000fffff984 */ /* 0x000fe20000000800 */
[----:B------:R-:W-:Y:S01]  /*58a0*/  @!PT LDS RZ, [RZ] ;  /* 0x00000000fffff984 */ /* 0x000fe20000000800 */
[----:B------:R-:W-:Y:S01]  /*58b0*/  @!PT LDS RZ, [RZ] ;  /* 0x00000000fffff984 */ /* 0x000fe20000000800 */
[----:B------:R5:W-:Y:S06]  /*58c0*/  MEMBAR.ALL.CTA ;  /* 0x0000000000007992 */ /* 0x000bec0000008000 */
[----:B-----5:R-:W5:Y:S01]  /*58d0*/  FENCE.VIEW.ASYNC.S ;  /* 0x00000000000073c6 */ /* 0x020f620000000000 */
[----:B------:R-:W-:Y:S01]  /*58e0*/  SEL R160, R160, RZ, P1 ;  /* 0x000000ffa0a07207 */ /* 0x000fe20000800000 */
[----:B-----5:R5:W-:Y:S02]  /*58f0*/  SYNCS.ARRIVE.TRANS64.RED.A1T0 RZ, [R0+URZ], RZ ;  /* 0x000000ff00ff79a7 */ /* 0x020be400081004ff */
[----:B-----5:R-:W-:Y:S04]  /*5900*/  SEL R0, RZ, 0x1, P1 ;  /* 0x00000001ff007807 */ /* 0x020fe80000800000 */
[----:B---3--:R-:W-:Y:S02]  /*5910*/  LOP3.LUT R159, R159, R0, RZ, 0x3c, !PT ;  /* 0x000000009f9f7212 */ /* 0x008fe400078e3cff */
.L_x_88:
[----:B------:R-:W-:Y:S05]  /*5920*/  BSYNC B1 ;  /* 0x0000000000017941 */ /* 0x000fea0003800000 */
.L_x_87:
[----:B------:R-:W-:Y:S04]  /*5930*/  SHF.R.U32.HI R3, RZ, 0x15, R80 ;  /* 0x00000015ff037819 */ /* 0x000fe80000011650 */
[----:B------:R-:W-:Y:S01]  /*5940*/  LOP3.LUT P1, RZ, R3, 0x3, R154, 0x48, !PT ;  /* 0x0000000303ff7812 */ /* 0x000fe2000782489a */
[----:B------:R-:W-:Y:S01]  /*5950*/  @!UPT UIADD3 URZ, UPT, UPT, URZ, URZ, URZ ;  /* 0x000000fffffff290 */ /* 0x000fe2000fffe0ff */
[----:B----4-:R-:W-:Y:S11]  /*5960*/  @P0 BRA `(.L_x_92) ;  /* 0x0000000000080947 */ /* 0x010ff60003800000 */
[----:B------:R-:W3:Y:S02]  /*5970*/  SYNCS.PHASECHK.TRANS64.TRYWAIT P0, [R108+URZ+0xa0], R5 ;  /* 0x0000a0056c0075a7 */ /* 0x000ee400080011ff */
[----:B---3--:R-:W-:Y:S05]  /*5980*/  @!P0 BRA `(.L_x_93) ;  /* 0x0000005c00ec8947 */ /* 0x008fea0003800000 */
.L_x_92:
[----:B------:R-:W-:Y:S05]  /*5990*/  @!P1 BRA `(.L_x_94) ;  /* 0x0000000000409947 */ /* 0x000fea0003800000 */
[----:B------:R-:W3:Y:S01]  /*59a0*/  LDCU.64 UR8, c[0x4][0x78] ;  /* 0x01000f00ff0877ac */ /* 0x000ee20008000a00 */
[----:B------:R-:W-:Y:S01]  /*59b0*/  MOV R3, 0x0 ;  /* 0x0000000000037802 */ /* 0x000fe20000000f00 */
[----:B------:R-:W-:Y:S02]  /*59c0*/  HFMA2 R12, -RZ, RZ, 0, 5.9604644775390625e-08 ;  /* 0x00000001ff0c7431 */ /* 0x000fe400000001ff */
[----:B------:R-:W-:Y:S02]  /*59d0*/  IMAD.MOV.U32 R8, RZ, RZ, 0x192 ;  /* 0x00000192ff087424 */ /* 0x000fe400078e00ff */
[----:B------:R-:W-:Y:S01]  /*59e0*/  IMAD.MOV.U32 R13, RZ, RZ, RZ ;  /* 0x000000ffff0d7224 */ /* 0x000fe200078e00ff */
[----:B------:R-:W4:Y:S01]  /*59f0*/  LDCU.64 UR6, c[0x4][0x80] ;  /* 0x01001000ff0677ac */ /* 0x000f220008000a00 */
[----:B-1----:R-:W1:Y:S01]  /*5a00*/  LDC.64 R2, c[0x4][R3] ;  /* 0x0100000003027b82 */ /* 0x002e620000000a00 */
[----:B------:R-:W5:Y:S01]  /*5a10*/  LDCU.64 UR4, c[0x4][0x18] ;  /* 0x01000300ff0477ac */ /* 0x000f620008000a00 */
[----:B---3--:R-:W-:Y:S01]  /*5a20*/  MOV R5, UR9 ;  /* 0x0000000900057c02 */ /* 0x008fe20008000f00 */
[----:B------:R-:W-:Y:S01]  /*5a30*/  IMAD.U32 R4, RZ, RZ, UR8 ;  /* 0x00000008ff047e24 */ /* 0x000fe2000f8e00ff */
[----:B----4-:R-:W-:Y:S01]  /*5a40*/  MOV R7, UR7 ;  /* 0x0000000700077c02 */ /* 0x010fe20008000f00 */
[----:B------:R-:W-:Y:S01]  /*5a50*/  IMAD.U32 R6, RZ, RZ, UR6 ;  /* 0x00000006ff067e24 */ /* 0x000fe2000f8e00ff */
[----:B-----5:R-:W-:Y:S01]  /*5a60*/  MOV R11, UR5 ;  /* 0x00000005000b7c02 */ /* 0x020fe20008000f00 */
[----:B------:R-:W-:Y:S02]  /*5a70*/  IMAD.U32 R10, RZ, RZ, UR4 ;  /* 0x00000004ff0a7e24 */ /* 0x000fe4000f8e00ff */
[----:B------:R-:W-:Y:S07]  /*5a80*/  LEPC R20, `(.L_x_94) ;  /* 0x000000001014794e */ /* 0x000fee0000000000 */
[----:B-12---:R-:W-:Y:S05]  /*5a90*/  CALL.ABS.NOINC R2 ;  /* 0x0000000002007343 */ /* 0x006fea0003c00000 */
.L_x_94:
[----:B------:R-:W-:Y:S01]  /*5aa0*/  SHF.L.U32 R83, R100, 0x10, RZ ;  /* 0x0000001064537819 */ /* 0x000fe200000006ff */
[----:B------:R-:W-:Y:S05]  /*5ab0*/  WARPSYNC.ALL ;  /* 0x0000000000007948 */ /* 0x000fea0003800000 */
[----:B------:R-:W-:Y:S01]  /*5ac0*/  R2UR UR4, R80 ;  /* 0x00000000500472ca */ /* 0x000fe200000e0000 */
[----:B------:R-:W-:Y:S01]  /*5ad0*/  BSSY.RECONVERGENT B0, `(.L_x_95) ;  /* 0x0000121000007945 */ /* 0x000fe20003800200 */
[----:B------:R-:W-:Y:S02]  /*5ae0*/  IADD3 R111, PT, PT, R153, UR49, RZ ;  /* 0x00000031996f7c10 */ /* 0x000fe4000fffe0ff */
[----:B------:R-:W-:Y:S02]  /*5af0*/  SHF.L.U32 R116, R163, 0x4, RZ ;  /* 0x00000004a3747819 */ /* 0x000fe400000006ff */
[-C--:B------:R-:W-:Y:S02]  /*5b00*/  IADD3 R172, PT, PT, R165, R111.reuse, RZ ;  /* 0x0000006fa5ac7210 */ /* 0x080fe40007ffe0ff */
[----:B------:R-:W-:Y:S02]  /*5b10*/  IADD3 R171, PT, PT, R164, R111, RZ ;  /* 0x0000006fa4ab7210 */ /* 0x000fe40007ffe0ff */
[----:B------:R-:W-:Y:S02]  /*5b20*/  IADD3 R170, PT, PT, R111, R116, RZ ;  /* 0x000000746faa7210 */ /* 0x000fe40007ffe0ff */
[C---:B------:R-:W-:Y:S01]  /*5b30*/  PRMT R81, R100.reuse, 0x8880, RZ ;  /* 0x0000888064517816 */ /* 0x040fe200000000ff */
[----:B-1-3--:R-:W2:Y:S01]  /*5b40*/  LDTM.x64 R4, tmem[UR4] ;  /* 0x00000004000479ee */ /* 0x00aea20008340000 */
[----:B------:R-:W-:Y:S02]  /*5b50*/  SHF.R.S32.HI R83, RZ, 0x18, R83 ;  /* 0x00000018ff537819 */ /* 0x000fe40000011453 */
[----:B------:R-:W-:Y:S02]  /*5b60*/  SHF.R.S32.HI R86, RZ, 0x18, R101 ;  /* 0x00000018ff567819 */ /* 0x000fe40000011465 */
[----:B------:R-:W-:Y:S02]  /*5b70*/  SHF.L.U32 R84, R100, 0x8, RZ ;  /* 0x0000000864547819 */ /* 0x000fe400000006ff */
[----:B------:R-:W-:Y:S02]  /*5b80*/  SHF.L.U32 R85, R101, 0x8, RZ ;  /* 0x0000000865557819 */ /* 0x000fe400000006ff */
[----:B------:R-:W-:Y:S02]  /*5b90*/  SHF.R.S32.HI R84, RZ, 0x18, R84 ;  /* 0x00000018ff547819 */ /* 0x000fe40000011454 */
[----:B------:R-:W-:Y:S02]  /*5ba0*/  SHF.R.S32.HI R85, RZ, 0x18, R85 ;  /* 0x00000018ff557819 */ /* 0x000fe40000011455 */
[----:B------:R-:W-:Y:S02]  /*5bb0*/  SHF.L.U32 R87, R98, 0x8, RZ ;  /* 0x0000000862577819 */ /* 0x000fe400000006ff */
[----:B------:R-:W-:Y:S02]  /*5bc0*/  ISETP.NE.AND P0, PT, R167, RZ, PT ;  /* 0x000000ffa700720c */ /* 0x000fe40003f05270 */
[----:B------:R-:W-:Y:S02]  /*5bd0*/  SHF.R.S32.HI R87, RZ, 0x18, R87 ;  /* 0x00000018ff577819 */ /* 0x000fe40000011457 */
[----:B------:R-:W-:Y:S02]  /*5be0*/  ISETP.NE.AND P6, PT, R117, RZ, PT ;  /* 0x000000ff7500720c */ /* 0x000fe40003fc5270 */
[----:B------:R-:W-:Y:S01]  /*5bf0*/  LEA R118, R160, UR49, 0x3 ;  /* 0x00000031a0767c11 */ /* 0x000fe2000f8e18ff */
[C---:B--2---:R-:W-:Y:S02]  /*5c00*/  IMAD R0, R78.reuse, R4, RZ ;  /* 0x000000044e007224 */ /* 0x044fe400078e02ff */
[C---:B------:R-:W-:Y:S02]  /*5c10*/  IMAD R2, R78.reuse, R5, RZ ;  /* 0x000000054e027224 */ /* 0x040fe400078e02ff */
[----:B------:R-:W-:Y:S02]  /*5c20*/  IMAD R3, R78, R6, RZ ;  /* 0x000000064e037224 */ /* 0x000fe400078e02ff */
[-C--:B------:R-:W-:Y:S01]  /*5c30*/  IMAD R0, R81, R82.reuse, R0 ;  /* 0x0000005251007224 */ /* 0x080fe200078e0200 */
[----:B------:R-:W-:Y:S01]  /*5c40*/  SHF.R.S32.HI R81, RZ, 0x18, R100 ;  /* 0x00000018ff517819 */ /* 0x000fe20000011464 */
[-C--:B------:R-:W-:Y:S01]  /*5c50*/  IMAD R2, R83, R82.reuse, R2 ;  /* 0x0000005253027224 */ /* 0x080fe200078e0202 */
[C---:B------:R-:W-:Y:S01]  /*5c60*/  PRMT R83, R101.reuse, 0x8880, RZ ;  /* 0x0000888065537816 */ /* 0x040fe200000000ff */
[----:B------:R-:W-:Y:S01]  /*5c70*/  IMAD R3, R84, R82, R3 ;  /* 0x0000005254037224 */ /* 0x000fe200078e0203 */
[----:B------:R-:W-:Y:S01]  /*5c80*/  SHF.L.U32 R84, R101, 0x10, RZ ;  /* 0x0000001065547819 */ /* 0x000fe200000006ff */
[C---:B------:R-:W-:Y:S01]  /*5c90*/  IMAD R7, R78.reuse, R7, RZ ;  /* 0x000000074e077224 */ /* 0x040fe200078e02ff */
[----:B------:R-:W-:Y:S01]  /*5ca0*/  @P6 SHF.L.U32 R119, R159, 0x1f, RZ ;  /* 0x0000001f9f776819 */ /* 0x000fe200000006ff */
[C---:B------:R-:W-:Y:S01]  /*5cb0*/  IMAD R4, R78.reuse, R8, RZ ;  /* 0x000000084e047224 */ /* 0x040fe200078e02ff */
[----:B------:R-:W-:Y:S01]  /*5cc0*/  SHF.R.S32.HI R84, RZ, 0x18, R84 ;  /* 0x00000018ff547819 */ /* 0x000fe20000011454 */
[----:B------:R-:W-:Y:S02]  /*5cd0*/  IMAD R5, R78, R9, RZ ;  /* 0x000000094e057224 */ /* 0x000fe400078e02ff */
[----:B------:R-:W-:Y:S01]  /*5ce0*/  IMAD R7, R81, R82, R7 ;  /* 0x0000005251077224 */ /* 0x000fe200078e0207 */
[----:B------:R-:W-:Y:S01]  /*5cf0*/  PRMT R81, R102, 0x8880, RZ ;  /* 0x0000888066517816 */ /* 0x000fe200000000ff */
[----:B------:R-:W-:Y:S02]  /*5d00*/  IMAD R6, R78, R10, RZ ;  /* 0x0000000a4e067224 */ /* 0x000fe400078e02ff */
[-C--:B------:R-:W-:Y:S01]  /*5d10*/  IMAD R4, R83, R82.reuse, R4 ;  /* 0x0000005253047224 */ /* 0x080fe200078e0204 */
[----:B------:R-:W-:Y:S01]  /*5d20*/  I2IP.S8.S32.SAT R105, R7, R3, RZ ;  /* 0x0000000307697239 */ /* 0x000fe200000014ff */
[----:B------:R-:W-:Y:S01]  /*5d30*/  IMAD R5, R84, R82, R5 ;  /* 0x0000005254057224 */ /* 0x000fe200078e0205 */
[----:B------:R-:W-:Y:S01]  /*5d40*/  SHF.L.U32 R83, R102, 0x10, RZ ;  /* 0x0000001066537819 */ /* 0x000fe200000006ff */
[----:B------:R-:W-:Y:S01]  /*5d50*/  IMAD R11, R78, R11, RZ ;  /* 0x0000000b4e0b7224 */ /* 0x000fe200078e02ff */
[----:B------:R-:W-:Y:S01]  /*5d60*/  I2IP.S8.S32.SAT R104, R2, R0, R105 ;  /* 0x0000000002687239 */ /* 0x000fe20000001469 */
[----:B------:R-:W-:Y:S01]  /*5d70*/  IMAD R6, R85, R82, R6 ;  /* 0x0000005255067224 */ /* 0x000fe200078e0206 */
[----:B------:R-:W-:Y:S01]  /*5d80*/  SHF.R.S32.HI R83, RZ, 0x18, R83 ;  /* 0x00000018ff537819 */ /* 0x000fe20000011453 */
[----:B------:R-:W-:Y:S01]  /*5d90*/  IMAD R8, R78, R12, RZ ;  /* 0x0000000c4e087224 */ /* 0x000fe200078e02ff */
[----:B------:R-:W-:Y:S01]  /*5da0*/  SHF.L.U32 R85, R102, 0x8, RZ ;  /* 0x0000000866557819 */ /* 0x000fe200000006ff */
[----:B------:R-:W-:Y:S02]  /*5db0*/  IMAD R9, R78, R13, RZ ;  /* 0x0000000d4e097224 */ /* 0x000fe400078e02ff */
[----:B------:R-:W-:Y:S01]  /*5dc0*/  IMAD R11, R86, R82, R11 ;  /* 0x00000052560b7224 */ /* 0x000fe200078e020b */
[----:B------:R-:W-:Y:S01]  /*5dd0*/  SHF.R.S32.HI R85, RZ, 0x18, R85 ;  /* 0x00000018ff557819 */ /* 0x000fe20000011455 */
[C---:B------:R-:W-:Y:S01]  /*5de0*/  IMAD R10, R78.reuse, R14, RZ ;  /* 0x0000000e4e0a7224 */ /* 0x040fe200078e02ff */
[----:B------:R-:W-:Y:S01]  /*5df0*/  SHF.R.S32.HI R86, RZ, 0x18, R103 ;  /* 0x00000018ff567819 */ /* 0x000fe20000011467 */
[----:B------:R-:W-:Y:S01]  /*5e00*/  IMAD R8, R81, R82, R8 ;  /* 0x0000005251087224 */ /* 0x000fe200078e0208 */
[----:B------:R-:W-:Y:S01]  /*5e10*/  I2IP.S8.S32.SAT R106, R11, R6, RZ ;  /* 0x000000060b6a7239 */ /* 0x000fe200000014ff */
[----:B------:R-:W-:Y:S01]  /*5e20*/  IMAD R9, R83, R82, R9 ;  /* 0x0000005253097224 */ /* 0x000fe200078e0209 */
[C---:B------:R-:W-:Y:S01]  /*5e30*/  PRMT R83, R103.reuse, 0x8880, RZ ;  /* 0x0000888067537816 */ /* 0x040fe200000000ff */
[----:B------:R-:W-:Y:S01]  /*5e40*/  IMAD.U32 R84, R103, 0x10000, RZ ;  /* 0x0001000067547824 */ /* 0x000fe200078e00ff */
[----:B------:R-:W-:Y:S01]  /*5e50*/  I2IP.S8.S32.SAT R105, R5, R4, R106 ;  /* 0x0000000405697239 */ /* 0x000fe2000000146a */
[C---:B------:R-:W-:Y:S01]  /*5e60*/  IMAD R15, R78.reuse, R15, RZ ;  /* 0x0000000f4e0f7224 */ /* 0x040fe200078e02ff */
[----:B------:R-:W-:Y:S01]  /*5e70*/  SHF.R.S32.HI R81, RZ, 0x18, R102 ;  /* 0x00000018ff517819 */ /* 0x000fe20000011466 */
[----:B------:R-:W-:Y:S01]  /*5e80*/  IMAD R10, R85, R82, R10 ;  /* 0x00000052550a7224 */ /* 0x000fe200078e020a */
[----:B------:R-:W-:Y:S01]  /*5e90*/  SHF.R.S32.HI R84, RZ, 0x18, R84 ;  /* 0x00000018ff547819 */ /* 0x000fe20000011454 */
[C---:B------:R-:W-:Y:S01]  /*5ea0*/  IMAD R12, R78.reuse, R16, RZ ;  /* 0x000000104e0c7224 */ /* 0x040fe200078e02ff */
[----:B------:R-:W-:Y:S01]  /*5eb0*/  SHF.L.U32 R85, R103, 0x8, RZ ;  /* 0x0000000867557819 */ /* 0x000fe200000006ff */
[----:B------:R-:W-:Y:S02]  /*5ec0*/  IMAD R13, R78, R17, RZ ;  /* 0x000000114e0d7224 */ /* 0x000fe400078e02ff */
[----:B------:R-:W-:Y:S01]  /*5ed0*/  IMAD R15, R81, R82, R15 ;  /* 0x00000052510f7224 */ /* 0x000fe200078e020f */
[----:B------:R-:W-:Y:S01]  /*5ee0*/  PRMT R81, R88, 0x8880, RZ ;  /* 0x0000888058517816 */ /* 0x000fe200000000ff */
[----:B------:R-:W-:Y:S01]  /*5ef0*/  IMAD R14, R78, R18, RZ ;  /* 0x000000124e0e7224 */ /* 0x000fe200078e02ff */
[----:B------:R-:W-:Y:S01]  /*5f00*/  SHF.R.S32.HI R85, RZ, 0x18, R85 ;  /* 0x00000018ff557819 */ /* 0x000fe20000011455 */
[----:B------:R-:W-:Y:S01]  /*5f10*/  IMAD R12, R83, R82, R12 ;  /* 0x00000052530c7224 */ /* 0x000fe200078e020c */
[----:B------:R-:W-:Y:S01]  /*5f20*/  I2IP.S8.S32.SAT R106, R15, R10, RZ ;  /* 0x0000000a0f6a7239 */ /* 0x000fe200000014ff */
[----:B------:R-:W-:Y:S01]  /*5f30*/  IMAD R13, R84, R82, R13 ;  /* 0x00000052540d7224 */ /* 0x000fe200078e020d */
[----:B------:R-:W-:Y:S01]  /*5f40*/  SHF.L.U32 R83, R88, 0x10, RZ ;  /* 0x0000001058537819 */ /* 0x000fe200000006ff */
[C---:B------:R-:W-:Y:S01]  /*5f50*/  IMAD R19, R78.reuse, R19, RZ ;  /* 0x000000134e137224 */ /* 0x040fe200078e02ff */
[----:B------:R-:W-:Y:S01]  /*5f60*/  I2IP.S8.S32.SAT R106, R9, R8, R106 ;  /* 0x00000008096a7239 */ /* 0x000fe2000000146a */
[----:B------:R-:W-:Y:S01]  /*5f70*/  IMAD R14, R85, R82, R14 ;  /* 0x00000052550e7224 */ /* 0x000fe200078e020e */
[----:B------:R-:W-:Y:S01]  /*5f80*/  SHF.R.S32.HI R83, RZ, 0x18, R83 ;  /* 0x00000018ff537819 */ /* 0x000fe20000011453 */
[C---:B------:R-:W-:Y:S01]  /*5f90*/  IMAD R16, R78.reuse, R20, RZ ;  /* 0x000000144e107224 */ /* 0x040fe200078e02ff */
[----:B------:R-:W-:Y:S01]  /*5fa0*/  SHF.L.U32 R84, R89, 0x10, RZ ;  /* 0x0000001059547819 */ /* 0x000fe200000006ff */
[----:B------:R-:W-:Y:S01]  /*5fb0*/  IMAD R17, R78, R21, RZ ;  /* 0x000000154e117224 */ /* 0x000fe200078e02ff */
[----:B------:R-:W-:Y:S01]  /*5fc0*/  SHF.L.U32 R85, R88, 0x8, RZ ;  /* 0x0000000858557819 */ /* 0x000fe200000006ff */
[----:B------:R-:W-:Y:S01]  /*5fd0*/  IMAD R19, R86, R82, R19 ;  /* 0x0000005256137224 */ /* 0x000fe200078e0213 */
[----:B------:R-:W-:Y:S01]  /*5fe0*/  SHF.R.S32.HI R84, RZ, 0x18, R84 ;  /* 0x00000018ff547819 */ /* 0x000fe20000011454 */
[C---:B------:R-:W-:Y:S01]  /*5ff0*/  IMAD R18, R78.reuse, R22, RZ ;  /* 0x000000164e127224 */ /* 0x040fe200078e02ff */
[----:B------:R-:W-:Y:S01]  /*6000*/  SHF.R.S32.HI R85, RZ, 0x18, R85 ;  /* 0x00000018ff557819 */ /* 0x000fe20000011455 */
[----:B------:R-:W-:Y:S01]  /*6010*/  IMAD R16, R81, R82, R16 ;  /* 0x0000005251107224 */ /* 0x000fe200078e0210 */
[----:B------:R-:W-:Y:S01]  /*6020*/  I2IP.S8.S32.SAT R107, R19, R14, RZ ;  /* 0x0000000e136b7239 */ /* 0x000fe200000014ff */
[-C--:B------:R-:W-:Y:S01]  /*6030*/  IMAD R17, R83, R82.reuse, R17 ;  /* 0x0000005253117224 */ /* 0x080fe200078e0211 */
[----:B------:R-:W-:Y:S01]  /*6040*/  PRMT R83, R89, 0x8880, RZ ;  /* 0x0000888059537816 */ /* 0x000fe200000000ff */
[C---:B------:R-:W-:Y:S01]  /*6050*/  IMAD R23, R78.reuse, R23, RZ ;  /* 0x000000174e177224 */ /* 0x040fe200078e02ff */
[----:B------:R-:W-:Y:S01]  /*6060*/  SHF.R.S32.HI R81, RZ, 0x18, R88 ;  /* 0x00000018ff517819 */ /* 0x000fe20000011458 */
[----:B------:R-:W-:Y:S01]  /*6070*/  IMAD R18, R85, R82, R18 ;  /* 0x0000005255127224 */ /* 0x000fe200078e0212 */
[----:B------:R-:W-:Y:S01]  /*6080*/  SHF.L.U32 R85, R89, 0x8, RZ ;  /* 0x0000000859557819 */ /* 0x000fe200000006ff */
[C---:B------:R-:W-:Y:S01]  /*6090*/  IMAD R20, R78.reuse, R24, RZ ;  /* 0x000000184e147224 */ /* 0x040fe200078e02ff */
[----:B------:R-:W-:Y:S01]  /*60a0*/  I2IP.S8.S32.SAT R107, R13, R12, R107 ;  /* 0x0000000c0d6b7239 */ /* 0x000fe2000000146b */
[----:B------:R-:W-:Y:S01]  /*60b0*/  IMAD R21, R78, R25, RZ ;  /* 0x000000194e157224 */ /* 0x000fe200078e02ff */
[----:B------:R-:W-:Y:S01]  /*60c0*/  SHF.R.S32.HI R85, RZ, 0x18, R85 ;  /* 0x00000018ff557819 */ /* 0x000fe20000011455 */
[----:B------:R-:W-:Y:S01]  /*60d0*/  IMAD R23, R81, R82, R23 ;  /* 0x0000005251177224 */ /* 0x000fe200078e0217 */
[----:B------:R-:W-:Y:S01]  /*60e0*/  PRMT R81, R90, 0x8880, RZ ;  /* 0x000088805a517816 */ /* 0x000fe200000000ff */
[----:B------:R-:W-:Y:S01]  /*60f0*/  IMAD R22, R78, R26, RZ ;  /* 0x0000001a4e167224 */ /* 0x000fe200078e02ff */
[----:B------:R1:W-:Y:S01]  /*6100*/  STS.128 [R153+UR49+0x8200], R104 ;  /* 0x0082006899007988 */ /* 0x0003e20008000c31 */
[----:B------:R-:W-:Y:S01]  /*6110*/  IMAD R20, R83, R82, R20 ;  /* 0x0000005253147224 */ /* 0x000fe200078e0214 */
[----:B------:R-:W-:Y:S01]  /*6120*/  I2IP.S8.S32.SAT R112, R23, R18, RZ ;  /* 0x0000001217707239 */ /* 0x000fe200000014ff */
[----:B------:R-:W-:Y:S01]  /*6130*/  IMAD R21, R84, R82, R21 ;  /* 0x0000005254157224 */ /* 0x000fe200078e0215 */
[----:B------:R-:W-:Y:S01]  /*6140*/  SHF.R.S32.HI R86, RZ, 0x18, R89 ;  /* 0x00000018ff567819 */ /* 0x000fe20000011459 */
[----:B------:R-:W-:Y:S01]  /*6150*/  IMAD.U32 R83, R90, 0x10000, RZ ;  /* 0x000100005a537824 */ /* 0x000fe200078e00ff */
[----:B------:R-:W-:Y:S01]  /*6160*/  I2IP.S8.S32.SAT R112, R17, R16, R112 ;  /* 0x0000001011707239 */ /* 0x000fe20000001470 */
[----:B------:R-:W-:Y:S01]  /*6170*/  IMAD R27, R78, R27, RZ ;  /* 0x0000001b4e1b7224 */ /* 0x000fe200078e02ff */
[----:B------:R-:W-:Y:S01]  /*6180*/  SHF.L.U32 R84, R91, 0x10, RZ ;  /* 0x000000105b547819 */ /* 0x000fe200000006ff */
[----:B------:R-:W-:Y:S01]  /*6190*/  IMAD R22, R85, R82, R22 ;  /* 0x0000005255167224 */ /* 0x000fe200078e0216 */
[----:B------:R-:W-:Y:S01]  /*61a0*/  SHF.L.U32 R85, R90, 0x8, RZ ;  /* 0x000000085a557819 */ /* 0x000fe200000006ff */
[C---:B------:R-:W-:Y:S01]  /*61b0*/  IMAD R24, R78.reuse, R28, RZ ;  /* 0x0000001c4e187224 */ /* 0x040fe200078e02ff */
[----:B------:R-:W-:Y:S01]  /*61c0*/  SHF.R.S32.HI R83, RZ, 0x18, R83 ;  /* 0x00000018ff537819 */ /* 0x000fe20000011453 */
[----:B------:R-:W-:Y:S01]  /*61d0*/  IMAD R25, R78, R29, RZ ;  /* 0x0000001d4e197224 */ /* 0x000fe200078e02ff */
[----:B------:R-:W-:Y:S01]  /*61e0*/  SHF.R.S32.HI R84, RZ, 0x18, R84 ;  /* 0x00000018ff547819 */ /* 0x000fe20000011454 */
[----:B------:R-:W-:Y:S01]  /*61f0*/  IMAD R27, R86, R82, R27 ;  /* 0x00000052561b7224 */ /* 0x000fe200078e021b */
[----:B------:R-:W-:Y:S01]  /*6200*/  SHF.R.S32.HI R85, RZ, 0x18, R85 ;  /* 0x00000018ff557819 */ /* 0x000fe20000011455 */
[C---:B------:R-:W-:Y:S01]  /*6210*/  IMAD R26, R78.reuse, R30, RZ ;  /* 0x0000001e4e1a7224 */ /* 0x040fe200078e02ff */
[----:B------:R-:W-:Y:S01]  /*6220*/  SHF.R.S32.HI R86, RZ, 0x18, R91 ;  /* 0x00000018ff567819 */ /* 0x000fe2000001145b */
[----:B------:R-:W-:Y:S01]  /*6230*/  IMAD R24, R81, R82, R24 ;  /* 0x0000005251187224 */ /* 0x000fe200078e0218 */
[----:B------:R-:W-:Y:S01]  /*6240*/  I2IP.S8.S32.SAT R113, R27, R22, RZ ;  /* 0x000000161b717239 */ /* 0x000fe200000014ff */
[----:B------:R-:W-:Y:S01]  /*6250*/  IMAD R25, R83, R82, R25 ;  /* 0x0000005253197224 */ /* 0x000fe200078e0219 */
[----:B------:R-:W-:Y:S01]  /*6260*/  SHF.R.S32.HI R81, RZ, 0x18, R90 ;  /* 0x00000018ff517819 */ /* 0x000fe2000001145a */
[C---:B------:R-:W-:Y:S01]  /*6270*/  IMAD R31, R78.reuse, R31, RZ ;  /* 0x0000001f4e1f7224 */ /* 0x040fe200078e02ff */
[----:B------:R-:W-:Y:S01]  /*6280*/  I2IP.S8.S32.SAT R113, R21, R20, R113 ;  /* 0x0000001415717239 */ /* 0x000fe20000001471 */
[----:B------:R-:W-:Y:S01]  /*6290*/  IMAD R26, R85, R82, R26 ;  /* 0x00000052551a7224 */ /* 0x000fe200078e021a */
[C---:B------:R-:W-:Y:S01]  /*62a0*/  PRMT R83, R91.reuse, 0x8880, RZ ;  /* 0x000088805b537816 */ /* 0x040fe200000000ff */
[C---:B------:R-:W-:Y:S01]  /*62b0*/  IMAD R28, R78.reuse, R32, RZ ;  /* 0x000000204e1c7224 */ /* 0x040fe200078e02ff */
[----:B------:R-:W-:Y:S01]  /*62c0*/  SHF.L.U32 R85, R91, 0x8, RZ ;  /* 0x000000085b557819 */ /* 0x000fe200000006ff */
[C---:B------:R-:W-:Y:S02]  /*62d0*/  IMAD R29, R78.reuse, R33, RZ ;  /* 0x000000214e1d7224 */ /* 0x040fe400078e02ff */
[----:B------:R-:W-:Y:S01]  /*62e0*/  IMAD R31, R81, R82, R31 ;  /* 0x00000052511f7224 */ /* 0x000fe200078e021f */
[----:B------:R-:W-:Y:S01]  /*62f0*/  SHF.R.S32.HI R85, RZ, 0x18, R85 ;  /* 0x00000018ff557819 */ /* 0x000fe20000011455 */
[----:B------:R-:W-:Y:S01]  /*6300*/  IMAD R30, R78, R34, RZ ;  /* 0x000000224e1e7224 */ /* 0x000fe200078e02ff */
[----:B------:R-:W-:Y:S01]  /*6310*/  PRMT R81, R92, 0x8880, RZ ;  /* 0x000088805c517816 */ /* 0x000fe200000000ff */
[----:B------:R-:W-:Y:S01]  /*6320*/  IMAD R28, R83, R82, R28 ;  /* 0x00000052531c7224 */ /* 0x000fe200078e021c */
[----:B------:R-:W-:Y:S01]  /*6330*/  I2IP.S8.S32.SAT R114, R31, R26, RZ ;  /* 0x0000001a1f727239 */ /* 0x000fe200000014ff */
[----:B------:R-:W-:Y:S01]  /*6340*/  IMAD R29, R84, R82, R29 ;  /* 0x00000052541d7224 */ /* 0x000fe200078e021d */
[----:B------:R-:W-:Y:S01]  /*6350*/  SHF.L.U32 R83, R92, 0x10, RZ ;  /* 0x000000105c537819 */ /* 0x000fe200000006ff */
[----:B------:R-:W-:Y:S01]  /*6360*/  IMAD R35, R78, R35, RZ ;  /* 0x000000234e237224 */ /* 0x000fe200078e02ff */
[----:B------:R-:W-:Y:S01]  /*6370*/  I2IP.S8.S32.SAT R114, R25, R24, R114 ;  /* 0x0000001819727239 */ /* 0x000fe20000001472 */
[----:B------:R-:W-:Y:S01]  /*6380*/  IMAD R30, R85, R82, R30 ;  /* 0x00000052551e7224 */ /* 0x000fe200078e021e */
[----:B------:R-:W-:Y:S01]  /*6390*/  SHF.L.U32 R85, R92, 0x8, RZ ;  /* 0x000000085c557819 */ /* 0x000fe200000006ff */
[C---:B------:R-:W-:Y:S01]  /*63a0*/  IMAD R32, R78.reuse, R36, RZ ;  /* 0x000000244e207224 */ /* 0x040fe200078e02ff */
[----:B------:R-:W-:Y:S01]  /*63b0*/  SHF.R.S32.HI R83, RZ, 0x18, R83 ;  /* 0x00000018ff537819 */ /* 0x000fe20000011453 */
[----:B------:R-:W-:Y:S01]  /*63c0*/  IMAD R33, R78, R37, RZ ;  /* 0x000000254e217224 */ /* 0x000fe200078e02ff */
[----:B------:R-:W-:Y:S01]  /*63d0*/  SHF.R.S32.HI R85, RZ, 0x18, R85 ;  /* 0x00000018ff557819 */ /* 0x000fe20000011455 */
[----:B------:R-:W-:Y:S01]  /*63e0*/  IMAD R35, R86, R82, R35 ;  /* 0x0000005256237224 */ /* 0x000fe200078e0223 */
[----:B------:R-:W-:Y:S01]  /*63f0*/  PRMT R84, R93, 0x8880, RZ ;  /* 0x000088805d547816 */ /* 0x000fe200000000ff */
[----:B------:R-:W-:Y:S01]  /*6400*/  IMAD R34, R78, R38, RZ ;  /* 0x000000264e227224 */ /* 0x000fe200078e02ff */
[----:B------:R-:W-:Y:S01]  /*6410*/  SHF.L.U32 R86, R96, 0x10, RZ ;  /* 0x0000001060567819 */ /* 0x000fe200000006ff */
[----:B------:R-:W-:Y:S01]  /*6420*/  IMAD R32, R81, R82, R32 ;  /* 0x0000005251207224 */ /* 0x000fe200078e0220 */
[----:B------:R-:W-:Y:S01]  /*6430*/  SHF.R.S32.HI R81, RZ, 0x18, R92 ;  /* 0x00000018ff517819 */ /* 0x000fe2000001145c */
[C---:B------:R-:W-:Y:S01]  /*6440*/  IMAD R39, R78.reuse, R39, RZ ;  /* 0x000000274e277224 */ /* 0x040fe200078e02ff */
[----:B------:R-:W-:Y:S01]  /*6450*/  I2IP.S8.S32.SAT R115, R35, R30, RZ ;  /* 0x0000001e23737239 */ /* 0x000fe200000014ff */
[-C--:B------:R-:W-:Y:S02]  /*6460*/  IMAD R33, R83, R82.reuse, R33 ;  /* 0x0000005253217224 */ /* 0x080fe400078e0221 */
[----:B------:R-:W-:Y:S01]  /*6470*/  IMAD R34, R85, R82, R34 ;  /* 0x0000005255227224 */ /* 0x000fe200078e0222 */
[----:B------:R-:W-:Y:S01]  /*6480*/  I2IP.S8.S32.SAT R115, R29, R28, R115 ;  /* 0x0000001c1d737239 */ /* 0x000fe20000001473 */
[C---:B------:R-:W-:Y:S01]  /*6490*/  IMAD.U32 R83, R93.reuse, 0x10000, RZ ;  /* 0x000100005d537824 */ /* 0x040fe200078e00ff */
[----:B------:R-:W-:Y:S01]  /*64a0*/  SHF.L.U32 R85, R93, 0x8, RZ ;  /* 0x000000085d557819 */ /* 0x000fe200000006ff */
[----:B------:R-:W-:Y:S01]  /*64b0*/  IMAD R39, R81, R82, R39 ;  /* 0x0000005251277224 */ /* 0x000fe200078e0227 */
[----:B------:R-:W-:Y:S01]  /*64c0*/  MOV R81, R84 ;  /* 0x0000005400517202 */ /* 0x000fe20000000f00 */
[C---:B------:R-:W-:Y:S01]  /*64d0*/  IMAD R36, R78.reuse, R40, RZ ;  /* 0x000000284e247224 */ /* 0x040fe200078e02ff */
[----:B------:R-:W-:Y:S01]  /*64e0*/  SHF.R.S32.HI R83, RZ, 0x18, R83 ;  /* 0x00000018ff537819 */ /* 0x000fe20000011453 */
[C---:B------:R-:W-:Y:S01]  /*64f0*/  IMAD R37, R78.reuse, R41, RZ ;  /* 0x000000294e257224 */ /* 0x040fe200078e02ff */
[----:B------:R-:W-:Y:S01]  /*6500*/  SHF.R.S32.HI R85, RZ, 0x18, R85 ;  /* 0x00000018ff557819 */ /* 0x000fe20000011455 */
[C---:B------:R-:W-:Y:S01]  /*6510*/  IMAD R38, R78.reuse, R42, RZ ;  /* 0x0000002a4e267224 */ /* 0x040fe200078e02ff */
[----:B------:R1:W-:Y:S01]  /*6520*/  STS.128 [R172+0x8200], R112 ;  /* 0x00820070ac007388 */ /* 0x0003e20000000c00 */
[----:B------:R-:W-:Y:S01]  /*6530*/  IMAD R36, R81, R82, R36 ;  /* 0x0000005251247224 */ /* 0x000fe200078e0224 */
[----:B------:R-:W-:Y:S01]  /*6540*/  I2IP.S8.S32.SAT R120, R39, R34, RZ ;  /* 0x0000002227787239 */ /* 0x000fe200000014ff */
[-C--:B------:R-:W-:Y:S01]  /*6550*/  IMAD R37, R83, R82.reuse, R37 ;  /* 0x0000005253257224 */ /* 0x080fe200078e0225 */
[----:B------:R-:W-:Y:S01]  /*6560*/  SHF.R.S32.HI R84, RZ, 0x18, R93 ;  /* 0x00000018ff547819 */ /* 0x000fe2000001145d */
[----:B------:R-:W-:Y:S01]  /*6570*/  IMAD R43, R78, R43, RZ ;  /* 0x0000002b4e2b7224 */ /* 0x000fe200078e02ff */
[C---:B------:R-:W-:Y:S01]  /*6580*/  SHF.L.U32 R83, R94.reuse, 0x10, RZ ;  /* 0x000000105e537819 */ /* 0x040fe200000006ff */
[----:B------:R-:W-:Y:S01]  /*6590*/  IMAD R38, R85, R82, R38 ;  /* 0x0000005255267224 */ /* 0x000fe200078e0226 */
[----:B------:R-:W-:Y:S01]  /*65a0*/  PRMT R81, R94, 0x8880, RZ ;  /* 0x000088805e517816 */ /* 0x000fe200000000ff */
[----:B------:R-:W-:Y:S01]  /*65b0*/  IMAD R40, R78, R44, RZ ;  /* 0x0000002c4e287224 */ /* 0x000fe200078e02ff */
[----:B------:R-:W-:Y:S01]  /*65c0*/  SHF.L.U32 R85, R94, 0x8, RZ ;  /* 0x000000085e557819 */ /* 0x000fe200000006ff */
[----:B------:R-:W-:Y:S01]  /*65d0*/  IMAD R41, R78, R45, RZ ;  /* 0x0000002d4e297224 */ /* 0x000fe200078e02ff */
[----:B------:R-:W-:Y:S01]  /*65e0*/  SHF.R.S32.HI R83, RZ, 0x18, R83 ;  /* 0x00000018ff537819 */ /* 0x000fe20000011453 */
[----:B------:R-:W-:Y:S01]  /*65f0*/  IMAD R43, R84, R82, R43 ;  /* 0x00000052542b7224 */ /* 0x000fe200078e022b */
[----:B------:R-:W-:Y:S01]  /*6600*/  SHF.R.S32.HI R85, RZ, 0x18, R85 ;  /* 0x00000018ff557819 */ /* 0x000fe20000011455 */
[C---:B------:R-:W-:Y:S01]  /*6610*/  IMAD R42, R78.reuse, R46, RZ ;  /* 0x0000002e4e2a7224 */ /* 0x040fe200078e02ff */
[----:B------:R-:W-:Y:S01]  /*6620*/  I2IP.S8.S32.SAT R120, R33, R32, R120 ;  /* 0x0000002021787239 */ /* 0x000fe20000001478 */
[----:B------:R-:W-:Y:S01]  /*6630*/  IMAD R40, R81, R82, R40 ;  /* 0x0000005251287224 */ /* 0x000fe200078e0228 */
[----:B------:R-:W-:Y:S01]  /*6640*/  SHF.R.S32.HI R84, RZ, 0x18, R94 ;  /* 0x00000018ff547819 */ /* 0x000fe2000001145e */
[----:B------:R-:W-:Y:S01]  /*6650*/  IMAD R47, R78, R47, RZ ;  /* 0x0000002f4e2f7224 */ /* 0x000fe200078e02ff */
[----:B------:R-:W-:Y:S01]  /*6660*/  I2IP.S8.S32.SAT R121, R43, R38, RZ ;  /* 0x000000262b797239 */ /* 0x000fe200000014ff */
[-C--:B------:R-:W-:Y:S01]  /*6670*/  IMAD R41, R83, R82.reuse, R41 ;  /* 0x0000005253297224 */ /* 0x080fe200078e0229 */
[----:B------:R-:W-:Y:S01]  /*6680*/  PRMT R81, R95, 0x8880, RZ ;  /* 0x000088805f517816 */ /* 0x000fe200000000ff */
[-C--:B------:R-:W-:Y:S01]  /*6690*/  IMAD R42, R85, R82.reuse, R42 ;  /* 0x00000052552a7224 */ /* 0x080fe200078e022a */
[----:B------:R-:W-:Y:S01]  /*66a0*/  SHF.L.U32 R83, R95, 0x10, RZ ;  /* 0x000000105f537819 */ /* 0x000fe200000006ff */
[----:B------:R-:W-:Y:S01]  /*66b0*/  IMAD R47, R84, R82, R47 ;  /* 0x00000052542f7224 */ /* 0x000fe200078e022f */
[----:B------:R-:W-:Y:S01]  /*66c0*/  I2IP.S8.S32.SAT R121, R37, R36, R121 ;  /* 0x0000002425797239 */ /* 0x000fe20000001479 */
[C---:B------:R-:W-:Y:S01]  /*66d0*/  IMAD R44, R78.reuse, R48, RZ ;  /* 0x000000304e2c7224 */ /* 0x040fe200078e02ff */
[----:B------:R-:W-:Y:S01]  /*66e0*/  SHF.R.S32.HI R83, RZ, 0x18, R83 ;  /* 0x00000018ff537819 */ /* 0x000fe20000011453 */
[----:B------:R-:W-:Y:S01]  /*66f0*/  IMAD.SHL.U32 R84, R95, 0x100, RZ ;  /* 0x000001005f547824 */ /* 0x000fe200078e00ff */
[----:B------:R-:W-:Y:S01]  /*6700*/  I2IP.S8.S32.SAT R122, R47, R42, RZ ;  /* 0x0000002a2f7a7239 */ /* 0x000fe200000014ff */
[----:B------:R-:W-:Y:S01]  /*6710*/  IMAD R45, R78, R49, RZ ;  /* 0x000000314e2d7224 */ /* 0x000fe200078e02ff */
[----:B------:R-:W-:Y:S01]  /*6720*/  PRMT R85, R96, 0x8880, RZ ;  /* 0x0000888060557816 */ /* 0x000fe200000000ff */
[----:B------:R-:W-:Y:S01]  /*6730*/  IMAD R44, R81, R82, R44 ;  /* 0x00000052512c7224 */ /* 0x000fe200078e022c */
[----:B------:R-:W-:Y:S01]  /*6740*/  SHF.R.S32.HI R81, RZ, 0x18, R84 ;  /* 0x00000018ff517819 */ /* 0x000fe20000011454 */
[C---:B------:R-:W-:Y:S01]  /*6750*/  IMAD R46, R78.reuse, R50, RZ ;  /* 0x000000324e2e7224 */ /* 0x040fe200078e02ff */
[----:B------:R-:W-:Y:S01]  /*6760*/  I2IP.S8.S32.SAT R122, R41, R40, R122 ;  /* 0x00000028297a7239 */ /* 0x000fe2000000147a */
[----:B------:R-:W-:Y:S01]  /*6770*/  IMAD R45, R83, R82, R45 ;  /* 0x00000052532d7224 */ /* 0x000fe200078e022d */
[----:B------:R-:W-:Y:S01]  /*6780*/  SHF.R.S32.HI R83, RZ, 0x18, R95 ;  /* 0x00000018ff537819 */ /* 0x000fe2000001145f */
[----:B------:R-:W-:Y:S01]  /*6790*/  IMAD R51, R78, R51, RZ ;  /* 0x000000334e337224 */ /* 0x000fe200078e02ff */
[----:B------:R-:W-:Y:S01]  /*67a0*/  SHF.L.U32 R84, R96, 0x8, RZ ;  /* 0x0000000860547819 */ /* 0x000fe200000006ff */
[C---:B------:R-:W-:Y:S02]  /*67b0*/  IMAD R48, R78.reuse, R52, RZ ;  /* 0x000000344e307224 */ /* 0x040fe400078e02ff */
[-C--:B------:R-:W-:Y:S01]  /*67c0*/  IMAD R46, R81, R82.reuse, R46 ;  /* 0x00000052512e7224 */ /* 0x080fe200078e022e */
[----:B------:R-:W-:Y:S01]  /*67d0*/  SHF.R.S32.HI R81, RZ, 0x18, R86 ;  /* 0x00000018ff517819 */ /* 0x000fe20000011456 */
[C---:B------:R-:W-:Y:S01]  /*67e0*/  IMAD R49, R78.reuse, R53, RZ ;  /* 0x000000354e317224 */ /* 0x040fe200078e02ff */
[----:B------:R-:W-:Y:S01]  /*67f0*/  SHF.R.S32.HI R86, RZ, 0x18, R99 ;  /* 0x00000018ff567819 */ /* 0x000fe20000011463 */
[----:B------:R-:W-:Y:S01]  /*6800*/  IMAD R51, R83, R82, R51 ;  /* 0x0000005253337224 */ /* 0x000fe200078e0233 */
[----:B------:R-:W-:Y:S01]  /*6810*/  SHF.R.S32.HI R83, RZ, 0x18, R84 ;  /* 0x00000018ff537819 */ /* 0x000fe20000011454 */
[C---:B------:R-:W-:Y:S01]  /*6820*/  IMAD R50, R78.reuse, R54, RZ ;  /* 0x000000364e327224 */ /* 0x040fe200078e02ff */
[----:B------:R-:W-:Y:S01]  /*6830*/  SHF.R.S32.HI R84, RZ, 0x18, R96 ;  /* 0x00000018ff547819 */ /* 0x000fe20000011460 */
[----:B------:R-:W-:Y:S01]  /*6840*/  IMAD R48, R85, R82, R48 ;  /* 0x0000005255307224 */ /* 0x000fe200078e0230 */
[----:B------:R-:W-:Y:S01]  /*6850*/  I2IP.S8.S32.SAT R123, R51, R46, RZ ;  /* 0x0000002e337b7239 */ /* 0x000fe200000014ff */
[C---:B------:R-:W-:Y:S01]  /*6860*/  IMAD R55, R78.reuse, R55, RZ ;  /* 0x000000374e377224 */ /* 0x040fe200078e02ff */
[----:B------:R-:W-:Y:S01]  /*6870*/  SHF.L.U32 R85, R97, 0x10, RZ ;  /* 0x0000001061557819 */ /* 0x000fe200000006ff */
[----:B------:R-:W-:Y:S01]  /*6880*/  IMAD R49, R81, R82, R49 ;  /* 0x0000005251317224 */ /* 0x000fe200078e0231 */
[----:B------:R-:W-:Y:S01]  /*6890*/  PRMT R81, R97, 0x8880, RZ ;  /* 0x0000888061517816 */ /* 0x000fe200000000ff */
[----:B------:R-:W-:Y:S01]  /*68a0*/  IMAD R52, R78, R56, RZ ;  /* 0x000000384e347224 */ /* 0x000fe200078e02ff */
[----:B------:R-:W-:Y:S01]  /*68b0*/  I2IP.S8.S32.SAT R123, R45, R44, R123 ;  /* 0x0000002c2d7b7239 */ /* 0x000fe2000000147b */
[-C--:B------:R-:W-:Y:S01]  /*68c0*/  IMAD R50, R83, R82.reuse, R50 ;  /* 0x0000005253327224 */ /* 0x080fe200078e0232 */
[----:B------:R-:W-:Y:S01]  /*68d0*/  SHF.R.S32.HI R83, RZ, 0x18, R85 ;  /* 0x00000018ff537819 */ /* 0x000fe20000011455 */
[-C--:B------:R-:W-:Y:S01]  /*68e0*/  IMAD R55, R84, R82.reuse, R55 ;  /* 0x0000005254377224 */ /* 0x080fe200078e0237 */
[----:B------:R-:W-:Y:S01]  /*68f0*/  PRMT R85, R98, 0x8880, RZ ;  /* 0x0000888062557816 */ /* 0x000fe200000000ff */
[----:B------:R-:W-:Y:S01]  /*6900*/  IMAD R52, R81, R82, R52 ;  /* 0x0000005251347224 */ /* 0x000fe200078e0234 */
[----:B------:R-:W-:Y:S01]  /*6910*/  SHF.L.U32 R81, R97, 0x8, RZ ;  /* 0x0000000861517819 */ /* 0x000fe200000006ff */
[C---:B------:R-:W-:Y:S01]  /*6920*/  IMAD R53, R78.reuse, R57, RZ ;  /* 0x000000394e357224 */ /* 0x040fe200078e02ff */
[----:B------:R1:W-:Y:S01]  /*6930*/  STS.128 [R171+0x8200], R120 ;  /* 0x00820078ab007388 */ /* 0x0003e20000000c00 */
[----:B------:R-:W-:Y:S01]  /*6940*/  IMAD R54, R78, R58, RZ ;  /* 0x0000003a4e367224 */ /* 0x000fe200078e02ff */
[----:B------:R-:W-:Y:S01]  /*6950*/  SHF.R.S32.HI R81, RZ, 0x18, R81 ;  /* 0x00000018ff517819 */ /* 0x000fe20000011451 */
[----:B------:R-:W-:Y:S01]  /*6960*/  IMAD R53, R83, R82, R53 ;  /* 0x0000005253357224 */ /* 0x000fe200078e0235 */
[----:B------:R-:W-:Y:S01]  /*6970*/  SHF.L.U32 R84, R98, 0x10, RZ ;  /* 0x0000001062547819 */ /* 0x000fe200000006ff */
[C---:B------:R-:W-:Y:S01]  /*6980*/  IMAD R59, R78.reuse, R59, RZ ;  /* 0x0000003b4e3b7224 */ /* 0x040fe200078e02ff */
[----:B------:R-:W-:Y:S01]  /*6990*/  SHF.R.S32.HI R83, RZ, 0x18, R97 ;  /* 0x00000018ff537819 */ /* 0x000fe20000011461 */
[C---:B------:R-:W-:Y:S01]  /*69a0*/  IMAD R56, R78.reuse, R60, RZ ;  /* 0x0000003c4e387224 */ /* 0x040fe200078e02ff */
[----:B------:R-:W-:Y:S01]  /*69b0*/  I2IP.S8.S32.SAT R124, R55, R50, RZ ;  /* 0x00000032377c7239 */ /* 0x000fe200000014ff */
[----:B------:R-:W-:Y:S01]  /*69c0*/  IMAD R54, R81, R82, R54 ;  /* 0x0000005251367224 */ /* 0x000fe200078e0236 */
[----:B------:R-:W-:Y:S01]  /*69d0*/  SHF.R.S32.HI R84, RZ, 0x18, R84 ;  /* 0x00000018ff547819 */ /* 0x000fe20000011454 */
[----:B------:R-:W-:Y:S01]  /*69e0*/  IMAD R57, R78, R61, RZ ;  /* 0x0000003d4e397224 */ /* 0x000fe200078e02ff */
[----:B------:R-:W-:Y:S01]  /*69f0*/  I2IP.S8.S32.SAT R124, R49, R48, R124 ;  /* 0x00000030317c7239 */ /* 0x000fe2000000147c */
[-C--:B------:R-:W-:Y:S01]  /*6a00*/  IMAD R59, R83, R82.reuse, R59 ;  /* 0x00000052533b7224 */ /* 0x080fe200078e023b */
[----:B------:R-:W-:Y:S01]  /*6a10*/  PRMT R83, R99, 0x8880, RZ ;  /* 0x0000888063537816 */ /* 0x000fe200000000ff */
[-C--:B------:R-:W-:Y:S01]  /*6a20*/  IMAD R56, R85, R82.reuse, R56 ;  /* 0x0000005255387224 */ /* 0x080fe200078e0238 */
[----:B------:R-:W-:Y:S01]  /*6a30*/  SHF.R.S32.HI R81, RZ, 0x18, R98 ;  /* 0x00000018ff517819 */ /* 0x000fe20000011462 */
[----:B------:R-:W-:Y:S01]  /*6a40*/  IMAD R57, R84, R82, R57 ;  /* 0x0000005254397224 */ /* 0x000fe200078e0239 */
[----:B------:R-:W-:Y:S01]  /*6a50*/  I2IP.S8.S32.SAT R125, R59, R54, RZ ;  /* 0x000000363b7d7239 */ /* 0x000fe200000014ff */
[C---:B------:R-:W-:Y:S01]  /*6a60*/  IMAD R58, R78.reuse, R62, RZ ;  /* 0x0000003e4e3a7224 */ /* 0x040fe200078e02ff */
[C---:B------:R-:W-:Y:S01]  /*6a70*/  SHF.L.U32 R85, R99.reuse, 0x8, RZ ;  /* 0x0000000863557819 */ /* 0x040fe200000006ff */
[----:B------:R-:W-:Y:S01]  /*6a80*/  IMAD.U32 R84, R99, 0x10000, RZ ;  /* 0x0001000063547824 */ /* 0x000fe200078e00ff */
[----:B------:R-:W-:Y:S01]  /*6a90*/  I2IP.S8.S32.SAT R125, R53, R52, R125 ;  /* 0x00000034357d7239 */ /* 0x000fe2000000147d */
[C---:B------:R-:W-:Y:S01]  /*6aa0*/  IMAD R63, R78.reuse, R63, RZ ;  /* 0x0000003f4e3f7224 */ /* 0x040fe200078e02ff */
[----:B------:R-:W-:Y:S01]  /*6ab0*/  SHF.R.S32.HI R85, RZ, 0x18, R85 ;  /* 0x00000018ff557819 */ /* 0x000fe20000011455 */
[C---:B------:R-:W-:Y:S01]  /*6ac0*/  IMAD R60, R78.reuse, R64, RZ ;  /* 0x000000404e3c7224 */ /* 0x040fe200078e02ff */
[----:B------:R-:W-:Y:S01]  /*6ad0*/  SHF.R.S32.HI R84, RZ, 0x18, R84 ;  /* 0x00000018ff547819 */ /* 0x000fe20000011454 */
[-C--:B------:R-:W-:Y:S02]  /*6ae0*/  IMAD R58, R87, R82.reuse, R58 ;  /* 0x00000052573a7224 */ /* 0x080fe400078e023a */
[C---:B------:R-:W-:Y:S02]  /*6af0*/  IMAD R61, R78.reuse, R65, RZ ;  /* 0x000000414e3d7224 */ /* 0x040fe400078e02ff */
[-C--:B------:R-:W-:Y:S02]  /*6b00*/  IMAD R63, R81, R82.reuse, R63 ;  /* 0x00000052513f7224 */ /* 0x080fe400078e023f */
[----:B------:R-:W-:Y:S02]  /*6b10*/  IMAD R60, R83, R82, R60 ;  /* 0x00000052533c7224 */ /* 0x000fe400078e023c */
[----:B------:R-:W-:Y:S01]  /*6b20*/  IMAD R62, R78, R66, RZ ;  /* 0x000000424e3e7224 */ /* 0x000fe200078e02ff */
[----:B------:R-:W-:Y:S01]  /*6b30*/  I2IP.S8.S32.SAT R126, R63, R58, RZ ;  /* 0x0000003a3f7e7239 */ /* 0x000fe200000014ff */
[----:B------:R-:W-:Y:S02]  /*6b40*/  IMAD R61, R84, R82, R61 ;  /* 0x00000052543d7224 */ /* 0x000fe400078e023d */
[----:B------:R-:W-:Y:S01]  /*6b50*/  IMAD R67, R78, R67, RZ ;  /* 0x000000434e437224 */ /* 0x000fe200078e02ff */
[----:B------:R-:W-:Y:S01]  /*6b60*/  I2IP.S8.S32.SAT R126, R57, R56, R126 ;  /* 0x00000038397e7239 */ /* 0x000fe2000000147e */
[-C--:B------:R-:W-:Y:S02]  /*6b70*/  IMAD R62, R85, R82.reuse, R62 ;  /* 0x00000052553e7224 */ /* 0x080fe400078e023e */
[----:B------:R-:W-:Y:S05]  /*6b80*/  IMAD R67, R86, R82, R67 ;  /* 0x0000005256437224 */ /* 0x000fea00078e0243 */
[----:B------:R-:W-:Y:S04]  /*6b90*/  I2IP.S8.S32.SAT R127, R67, R62, RZ ;  /* 0x0000003e437f7239 */ /* 0x000fe800000014ff */
[----:B------:R-:W-:Y:S05]  /*6ba0*/  I2IP.S8.S32.SAT R127, R61, R60, R127 ;  /* 0x0000003c3d7f7239 */ /* 0x000fea000000147f */
[----:B------:R1:W-:Y:S01]  /*6bb0*/  STS.128 [R170+0x8200], R124 ;  /* 0x0082007caa007388 */ /* 0x0003e20000000c00 */
[----:B------:R-:W-:Y:S01]  /*6bc0*/  @!PT LDS RZ, [RZ] ;  /* 0x00000000fffff984 */ /* 0x000fe20000000800 */
[----:B------:R-:W-:Y:S01]  /*6bd0*/  @!PT LDS RZ, [RZ] ;  /* 0x00000000fffff984 */ /* 0x000fe20000000800 */
[----:B------:R-:W-:Y:S01]  /*6be0*/  @!PT LDS RZ, [RZ] ;  /* 0x00000000fffff984 */ /* 0x000fe20000000800 */
[----:B------:R-:W-:Y:S01]  /*6bf0*/  @!PT LDS RZ, [RZ] ;  /* 0x00000000fffff984 */ /* 0x000fe20000000800 */
[----:B------:R2:W-:Y:S07]  /*6c00*/  MEMBAR.ALL.CTA ;  /* 0x0000000000007992 */ /* 0x0005ee0000008000 */
[----:B--2---:R-:W2:Y:S02]  /*6c10*/  FENCE.VIEW.ASYNC.S ;  /* 0x00000000000073c6 */ /* 0x004ea40000000000 */
[----:B--2---:R-:W-:Y:S06]  /*6c20*/  BAR.SYNC.DEFER_BLOCKING 0x1, 0x80 ;  /* 0x0042000000007b1d */ /* 0x004fec0000010000 */
[----:B------:R-:W-:Y:S05]  /*6c30*/  @P0 BRA `(.L_x_96) ;  /* 0x0000000000280947 */ /* 0x000fea0003800000 */
[----:B------:R-:W-:Y:S02]  /*6c40*/  UIADD3 UR4, UPT, UPT, UR49, 0x8200, URZ ;  /* 0x0000820031047890 */ /* 0x000fe4000fffe0ff */
[----:B------:R-:W-:Y:S01]  /*6c50*/  UIADD3 UR6, UP0, UPT, UR52, 0x680, URZ ;  /* 0x0000068034067890 */ /* 0x000fe2000ff1e0ff */
[----:B------:R-:W-:Y:S03]  /*6c60*/  UMOV UR43, UR36 ;  /* 0x00000024002b7c82 */ /* 0x000fe60008000000 */
[----:B------:R-:W-:Y:S01]  /*6c70*/  MOV R166, UR4 ;  /* 0x0000000400a67c02 */ /* 0x000fe20008000f00 */
[----:B------:R-:W-:Y:S03]  /*6c80*/  UIADD3.X UR7, UPT, UPT, URZ, UR53, URZ, UP0, !UPT ;  /* 0x00000035ff077290 */ /* 0x000fe600087fe4ff */
[----:B------:R-:W-:Y:S11]  /*6c90*/  R2UR UR40, R166 ;  /* 0x00000000a62872ca */ /* 0x000ff600000e0000 */
[----:B------:R-:W-:Y:S02]  /*6ca0*/  @!UPT UIADD3 URZ, UPT, UPT, URZ, URZ, URZ ;  /* 0x000000fffffff290 */ /* 0x000fe4000fffe0ff */
[----:B------:R2:W-:Y:S01]  /*6cb0*/  UTMASTG.3D [UR40], [UR6] ;  /* 0x00000028060073b5 */ /* 0x0005e20008010000 */
[----:B------:R0:W-:Y:S01]  /*6cc0*/  UTMACMDFLUSH ;  /* 0x00000000000079b7 */ /* 0x0001e20000000000 */
[----:B--2---:R-:W-:Y:S04]  /*6cd0*/  DEPBAR.LE SB0, 0x1 ;  /* 0x000080400000791a */ /* 0x004fe80000000000 */
.L_x_96:
[----:B------:R-:W-:Y:S05]  /*6ce0*/  BSYNC.RECONVERGENT B0 ;  /* 0x0000000000007941 */ /* 0x000fea0003800200 */
.L_x_95:
[----:B------:R-:W-:Y:S06]  /*6cf0*/  BAR.SYNC.DEFER_BLOCKING 0x1, 0x80 ;  /* 0x0042000000007b1d */ /* 0x000fec0000010000 */
[----:B------:R-:W2:Y:S01]  /*6d00*/  @P6 SYNCS.PHASECHK.TRANS64.TRYWAIT P0, [R118+URZ+0x30], R119 ;  /* 0x00003077760065a7 */ /* 0x000ea200080011ff */
[----:B------:R-:W-:Y:S01]  /*6d10*/  BSSY B1, `(.L_x_97) ;  /* 0x0000023000017945 */ /* 0x000fe20003800000 */
[----:B--2---:R-:W-:Y:S03]  /*6d20*/  @P6 SEL R109, RZ, 0x1, !P0 ;  /* 0x00000001ff6d6807 */ /* 0x004fe60004000000 */
[----:B------:R-:W-:Y:S05]  /*6d30*/  @!P6 BRA `(.L_x_98) ;  /* 0x000000000080e947 */ /* 0x000fea0003800000 */
[----:B------:R-:W-:Y:S01]  /*6d40*/  ISETP.NE.AND P1, PT, R110, RZ, PT ;  /* 0x000000ff6e00720c */ /* 0x000fe20003f25270 */
[----:B------:R-:W-:Y:S01]  /*6d50*/  BSSY B0, `(.L_x_99) ;  /* 0x000000a000007945 */ /* 0x000fe20003800000 */
[----:B------:R-:W-:Y:S11]  /*6d60*/  ISETP.NE.AND P0, PT, R109, RZ, PT ;  /* 0x000000ff6d00720c */ /* 0x000ff60003f05270 */
[----:B------:R-:W-:Y:S04]  /*6d70*/  @P1 IMAD R5, R160, 0x2000, R111 ;  /* 0x00002000a0051824 */ /* 0x000fe800078e026f */
[--C-:B------:R-:W-:Y:S01]  /*6d80*/  @P1 IMAD.IADD R4, R165, 0x1, R5.reuse ;  /* 0x00000001a5041824 */ /* 0x100fe200078e0205 */
[----:B------:R-:W-:Y:S01]  /*6d90*/  @P1 IADD3 R2, PT, PT, R164, R5, RZ ;  /* 0x00000005a4021210 */ /* 0x000fe20007ffe0ff */
[----:B------:R-:W-:Y:S01]  /*6da0*/  @P1 IMAD.IADD R0, R116, 0x1, R5 ;  /* 0x0000000174001824 */ /* 0x000fe200078e0205 */
[----:B------:R-:W-:Y:S06]  /*6db0*/  @P0 BRA `(.L_x_100) ;  /* 0x00000000000c0947 */ /* 0x000fec0003800000 */
[----:B------:R-:W-:Y:S04]  /*6dc0*/  SHF.L.U32 R3, R159, 0x1f, RZ ;  /* 0x0000001f9f037819 */ /* 0x000fe800000006ff */
[----:B------:R-:W2:Y:S02]  /*6dd0*/  SYNCS.PHASECHK.TRANS64.TRYWAIT P0, [R118+URZ+0x30], R3 ;  /* 0x00003003760075a7 */ /* 0x000ea400080011ff */
[----:B--2---:R-:W-:Y:S05]  /*6de0*/  @!P0 BRA `(.L_x_101) ;  /* 0x0000004800e88947 */ /* 0x004fea0003800000 */
.L_x_100:
[----:B------:R-:W-:Y:S05]  /*6df0*/  BSYNC B0 ;  /* 0x0000000000007941 */ /* 0x000fea0003800000 */
.L_x_99:
[----:B------:R-:W-:Y:S01]  /*6e00*/  ISETP.NE.AND P0, PT, R110, RZ, PT ;  /* 0x000000ff6e00720c */ /* 0x000fe20003f05270 */
[----:B--2---:R-:W-:Y:S02]  /*6e10*/  VIADD R118, R118, 0x50 ;  /* 0x0000005076767836 */ /* 0x004fe40000000000 */
[----:B------:R-:W-:Y:S02]  /*6e20*/  IMAD.U32 R3, RZ, RZ, UR37 ;  /* 0x00000025ff037e24 */ /* 0x000fe4000f8e00ff */
[----:B------:R-:W-:Y:S03]  /*6e30*/  VIADD R160, R160, 0x1 ;  /* 0x00000001a0a07836 */ /* 0x000fe60000000000 */
[----:B------:R-:W-:Y:S05]  /*6e40*/  PRMT R3, R3, 0x654, R118 ;  /* 0x0000065403037816 */ /* 0x000fea0000000076 */
[----:B------:R2:W3:Y:S04]  /*6e50*/  @P0 LDS.128 R100, [R5+0x200] ;  /* 0x0002000005640984 */ /* 0x0004e80000000c00 */
[----:B------:R2:W4:Y:S04]  /*6e60*/  @P0 LDS.128 R88, [R4+0x200] ;  /* 0x0002000004580984 */ /* 0x0005280000000c00 */
        /* <DEDUP_REMOVED lines=9> */
[----:B------:R-:W-:Y:S02]  /*6f00*/  SEL R6, RZ, 0x1, P0 ;  /* 0x00000001ff067807 */ /* 0x000fe40000000000 */
[----:B------:R-:W-:Y:S02]  /*6f10*/  SEL R160, R160, RZ, P0 ;  /* 0x000000ffa0a07207 */ /* 0x000fe40000000000 */
[----:B------:R-:W-:Y:S01]  /*6f20*/  LOP3.LUT R159, R159, R6, RZ, 0x3c, !PT ;  /* 0x000000069f9f7212 */ /* 0x000fe200078e3cff */
[----:B-----5:R2:W-:Y:S06]  /*6f30*/  SYNCS.ARRIVE.TRANS64.RED.A1T0 RZ, [R3+URZ], RZ ;  /* 0x000000ff03ff79a7 */ /* 0x0205ec00081004ff */
.L_x_98:
[----:B------:R-:W-:Y:S05]  /*6f40*/  BSYNC B1 ;  /* 0x0000000000017941 */ /* 0x000fea0003800000 */
.L_x_97:
[----:B--2---:R-:W-:Y:S05]  /*6f50*/  VIADD R3, R80, 0x40 ;  /* 0x0000004050037836 */ /* 0x004fea0000000000 */
[----:B------:R-:W-:Y:S04]  /*6f60*/  SHF.R.U32.HI R3, RZ, 0x15, R3 ;  /* 0x00000015ff037819 */ /* 0x000fe80000011603 */
[----:B------:R-:W-:Y:S11]  /*6f70*/  LOP3.LUT P0, RZ, R3, 0x3, R154, 0x48, !PT ;  /* 0x0000000303ff7812 */ /* 0x000ff6000780489a */
[----:B------:R-:W-:Y:S02]  /*6f80*/  @!UPT UIADD3 URZ, UPT, UPT, URZ, URZ, URZ ;  /* 0x000000fffffff290 */ /* 0x000fe4000fffe0ff */
[----:B------:R-:W-:Y:S05]  /*6f90*/  @!P0 BRA `(.L_x_102) ;  /* 0x0000000000408947 */ /* 0x000fea0003800000 */
[----:B------:R-:W2:Y:S01]  /*6fa0*/  LDCU.64 UR8, c[0x4][0x78] ;  /* 0x01000f00ff0877ac */ /* 0x000ea20008000a00 */
[----:B------:R-:W-:Y:S01]  /*6fb0*/  MOV R3, 0x0 ;  /* 0x0000000000037802 */ /* 0x000fe20000000f00 */
[----:B------:R-:W-:Y:S02]  /*6fc0*/  HFMA2 R12, -RZ, RZ, 0, 5.9604644775390625e-08 ;  /* 0x00000001ff0c7431 */ /* 0x000fe400000001ff */
[----:B------:R-:W-:Y:S02]  /*6fd0*/  IMAD.MOV.U32 R8, RZ, RZ, 0x192 ;  /* 0x00000192ff087424 */ /* 0x000fe400078e00ff */
[----:B------:R-:W-:Y:S01]  /*6fe0*/  IMAD.MOV.U32 R13, RZ, RZ, RZ ;  /* 0x000000ffff0d7224 */ /* 0x000fe200078e00ff */
[----:B------:R-:W5:Y:S01]  /*6ff0*/  LDCU.64 UR6, c[0x4][0x80] ;  /* 0x01001000ff0677ac */ /* 0x000f620008000a00 */
[----:B------:R-:W1:Y:S01]  /*7000*/  LDC.64 R2, c[0x4][R3] ;  /* 0x0100000003027b82 */ /* 0x000e620000000a00 */
[----:B------:R-:W3:Y:S01]  /*7010*/  LDCU.64 UR4, c[0x4][0x18] ;  /* 0x01000300ff0477ac */ /* 0x000ee20008000a00 */
[----:B--2---:R-:W-:Y:S01]  /*7020*/  MOV R5, UR9 ;  /* 0x0000000900057c02 */ /* 0x004fe20008000f00 */
[----:B------:R-:W-:Y:S01]  /*7030*/  IMAD.U32 R4, RZ, RZ, UR8 ;  /* 0x00000008ff047e24 */ /* 0x000fe2000f8e00ff */
[----:B-----5:R-:W-:Y:S01]  /*7040*/  MOV R7, UR7 ;  /* 0x0000000700077c02 */ /* 0x020fe20008000f00 */
[----:B------:R-:W-:Y:S01]  /*7050*/  IMAD.U32 R6, RZ, RZ, UR6 ;  /* 0x00000006ff067e24 */ /* 0x000fe2000f8e00ff */
[----:B---3--:R-:W-:Y:S01]  /*7060*/  MOV R11, UR5 ;  /* 0x00000005000b7c02 */ /* 0x008fe20008000f00 */
[----:B------:R-:W-:Y:S02]  /*7070*/  IMAD.U32 R10, RZ, RZ, UR4 ;  /* 0x00000004ff0a7e24 */ /* 0x000fe4000f8e00ff */
[----:B------:R-:W-:Y:S07]  /*7080*/  LEPC R20, `(.L_x_102) ;  /* 0x000000001014794e */ /* 0x000fee0000000000 */
[----:B-1--4-:R-:W-:Y:S05]  /*7090*/  CALL.ABS.NOINC R2 ;  /* 0x0000000002007343 */ /* 0x012fea0003c00000 */
.L_x_102:
[----:B------:R-:W-:Y:S05]  /*70a0*/  WARPSYNC.ALL ;  /* 0x0000000000007948 */ /* 0x000fea0003800000 */
[----:B------:R-:W-:Y:S01]  /*70b0*/  R2UR UR4, R80 ;  /* 0x00000000500472ca */ /* 0x000fe200000e0000 */
[----:B------:R-:W-:Y:S01]  /*70c0*/  BSSY.RECONVERGENT B0, `(.L_x_103) ;  /* 0x000011c000007945 */ /* 0x000fe20003800200 */
[C---:B---3--:R-:W-:Y:S02]  /*70d0*/  PRMT R81, R100.reuse, 0x8880, RZ ;  /* 0x0000888064517816 */ /* 0x048fe400000000ff */
[C---:B------:R-:W-:Y:S02]  /*70e0*/  SHF.L.U32 R84, R100.reuse, 0x8, RZ ;  /* 0x0000000864547819 */ /* 0x040fe400000006ff */
[----:B------:R-:W-:Y:S02]  /*70f0*/  SHF.L.U32 R83, R100, 0x10, RZ ;  /* 0x0000001064537819 */ /* 0x000fe400000006ff */
[----:B------:R-:W-:Y:S02]  /*7100*/  SHF.R.S32.HI R84, RZ, 0x18, R84 ;  /* 0x00000018ff547819 */ /* 0x000fe40000011454 */
[----:B------:R-:W-:Y:S02]  /*7110*/  SHF.R.S32.HI R83, RZ, 0x18, R83 ;  /* 0x00000018ff537819 */ /* 0x000fe40000011453 */
[----:B------:R-:W-:Y:S01]  /*7120*/  ISETP.NE.AND P0, PT, R167, RZ, PT ;  /* 0x000000ffa700720c */ /* 0x000fe20003f05270 */
[----:B------:R-:W2:Y:S01]  /*7130*/  LDTM.x64 R4, tmem[UR4+0x40] ;  /* 0x00004004000479ee */ /* 0x000ea20008340000 */
[----:B------:R-:W-:Y:S01]  /*7140*/  ISETP.NE.AND P6, PT, R117, RZ, PT ;  /* 0x000000ff7500720c */ /* 0x000fe20003fc5270 */
[C---:B--2---:R-:W-:Y:S02]  /*7150*/  IMAD R0, R78.reuse, R4, RZ ;  /* 0x000000044e007224 */ /* 0x044fe400078e02ff */
[C---:B------:R-:W-:Y:S02]  /*7160*/  IMAD R3, R78.reuse, R6, RZ ;  /* 0x000000064e037224 */ /* 0x040fe400078e02ff */
[C---:B------:R-:W-:Y:S02]  /*7170*/  IMAD R4, R78.reuse, R8, RZ ;  /* 0x000000084e047224 */ /* 0x040fe400078e02ff */
[C---:B------:R-:W-:Y:S02]  /*7180*/  IMAD R6, R78.reuse, R10, RZ ;  /* 0x0000000a4e067224 */ /* 0x040fe400078e02ff */
[C---:B------:R-:W-:Y:S02]  /*7190*/  IMAD R2, R78.reuse, R5, RZ ;  /* 0x000000054e027224 */ /* 0x040fe400078e02ff */
[C---:B------:R-:W-:Y:S02]  /*71a0*/  IMAD R8, R78.reuse, R12, RZ ;  /* 0x0000000c4e087224 */ /* 0x040fe400078e02ff */
[C---:B------:R-:W-:Y:S02]  /*71b0*/  IMAD R10, R78.reuse, R14, RZ ;  /* 0x0000000e4e0a7224 */ /* 0x040fe400078e02ff */
[C---:B------:R-:W-:Y:S02]  /*71c0*/  IMAD R5, R78.reuse, R9, RZ ;  /* 0x000000094e057224 */ /* 0x040fe400078e02ff */
[----:B------:R-:W-:Y:S01]  /*71d0*/  IMAD R0, R81, R82, R0 ;  /* 0x0000005251007224 */ /* 0x000fe200078e0200 */
[----:B------:R-:W-:Y:S01]  /*71e0*/  SHF.L.U32 R81, R101, 0x8, RZ ;  /* 0x0000000865517819 */ /* 0x000fe200000006ff */
[C---:B------:R-:W-:Y:S02]  /*71f0*/  IMAD R12, R78.reuse, R16, RZ ;  /* 0x000000104e0c7224 */ /* 0x040fe400078e02ff */
[C---:B------:R-:W-:Y:S01]  /*7200*/  IMAD R14, R78.reuse, R18, RZ ;  /* 0x000000124e0e7224 */ /* 0x040fe200078e02ff */
[----:B------:R-:W-:Y:S01]  /*7210*/  SHF.R.S32.HI R81, RZ, 0x18, R81 ;  /* 0x00000018ff517819 */ /* 0x000fe20000011451 */
[C---:B------:R-:W-:Y:S02]  /*7220*/  IMAD R9, R78.reuse, R13, RZ ;  /* 0x0000000d4e097224 */ /* 0x040fe400078e02ff */
[C---:B------:R-:W-:Y:S02]  /*7230*/  IMAD R16, R78.reuse, R20, RZ ;  /* 0x000000144e107224 */ /* 0x040fe400078e02ff */
[C---:B------:R-:W-:Y:S02]  /*7240*/  IMAD R18, R78.reuse, R22, RZ ;  /* 0x000000164e127224 */ /* 0x040fe400078e02ff */
[C---:B------:R-:W-:Y:S02]  /*7250*/  IMAD R13, R78.reuse, R17, RZ ;  /* 0x000000114e0d7224 */ /* 0x040fe400078e02ff */
[C---:B------:R-:W-:Y:S02]  /*7260*/  IMAD R20, R78.reuse, R24, RZ ;  /* 0x000000184e147224 */ /* 0x040fe400078e02ff */
[C---:B------:R-:W-:Y:S02]  /*7270*/  IMAD R22, R78.reuse, R26, RZ ;  /* 0x0000001a4e167224 */ /* 0x040fe400078e02ff */
[----:B------:R-:W-:Y:S01]  /*7280*/  IMAD R2, R83, R82, R2 ;  /* 0x0000005253027224 */ /* 0x000fe200078e0202 */
[----:B------:R-:W-:Y:S01]  /*7290*/  SHF.R.S32.HI R83, RZ, 0x18, R101 ;  /* 0x00000018ff537819 */ /* 0x000fe20000011465 */
[C---:B------:R-:W-:Y:S02]  /*72a0*/  IMAD R17, R78.reuse, R21, RZ ;  /* 0x000000154e117224 */ /* 0x040fe400078e02ff */
[C---:B------:R-:W-:Y:S02]  /*72b0*/  IMAD R24, R78.reuse, R28, RZ ;  /* 0x0000001c4e187224 */ /* 0x040fe400078e02ff */
[C---:B------:R-:W-:Y:S02]  /*72c0*/  IMAD R26, R78.reuse, R30, RZ ;  /* 0x0000001e4e1a7224 */ /* 0x040fe400078e02ff */
[C---:B------:R-:W-:Y:S02]  /*72d0*/  IMAD R21, R78.reuse, R25, RZ ;  /* 0x000000194e157224 */ /* 0x040fe400078e02ff */
[C---:B------:R-:W-:Y:S02]  /*72e0*/  IMAD R28, R78.reuse, R32, RZ ;  /* 0x000000204e1c7224 */ /* 0x040fe400078e02ff */
[----:B------:R-:W-:Y:S02]  /*72f0*/  IMAD R30, R78, R34, RZ ;  /* 0x000000224e1e7224 */ /* 0x000fe400078e02ff */
[----:B------:R-:W-:Y:S02]  /*7300*/  IMAD R3, R84, R82, R3 ;  /* 0x0000005254037224 */ /* 0x000fe400078e0203 */
[C---:B------:R-:W-:Y:S02]  /*7310*/  IMAD R25, R78.reuse, R29, RZ ;  /* 0x0000001d4e197224 */ /* 0x040fe400078e02ff */
        /* <DEDUP_REMOVED lines=14> */
[C---:B------:R-:W-:Y:S01]  /*7400*/  IMAD R60, R78.reuse, R64, RZ ;  /* 0x000000404e3c7224 */ /* 0x040fe200078e02ff */
[----:B------:R-:W-:Y:S01]  /*7410*/  SHF.R.S32.HI R64, RZ, 0x18, R100 ;  /* 0x00000018ff407819 */ /* 0x000fe20000011464 */
[C---:B------:R-:W-:Y:S02]  /*7420*/  IMAD R34, R78.reuse, R38, RZ ;  /* 0x000000264e227224 */ /* 0x040fe400078e02ff */
[C---:B------:R-:W-:Y:S02]  /*7430*/  IMAD R38, R78.reuse, R42, RZ ;  /* 0x0000002a4e267224 */ /* 0x040fe400078e02ff */
[C---:B------:R-:W-:Y:S02]  /*7440*/  IMAD R57, R78.reuse, R61, RZ ;  /* 0x0000003d4e397224 */ /* 0x040fe400078e02ff */
[C---:B------:R-:W-:Y:S01]  /*7450*/  IMAD R61, R78.reuse, R65, RZ ;  /* 0x000000414e3d7224 */ /* 0x040fe200078e02ff */
[C---:B------:R-:W-:Y:S01]  /*7460*/  PRMT R65, R101.reuse, 0x8880, RZ ;  /* 0x0000888065417816 */ /* 0x040fe200000000ff */
[C---:B------:R-:W-:Y:S02]  /*7470*/  IMAD R42, R78.reuse, R46, RZ ;  /* 0x0000002e4e2a7224 */ /* 0x040fe400078e02ff */
[C---:B------:R-:W-:Y:S02]  /*7480*/  IMAD R46, R78.reuse, R50, RZ ;  /* 0x000000324e2e7224 */ /* 0x040fe400078e02ff */
[C---:B------:R-:W-:Y:S02]  /*7490*/  IMAD R51, R78.reuse, R51, RZ ;  /* 0x000000334e337224 */ /* 0x040fe400078e02ff */
[C---:B------:R-:W-:Y:S02]  /*74a0*/  IMAD R50, R78.reuse, R54, RZ ;  /* 0x000000364e327224 */ /* 0x040fe400078e02ff */
[C---:B------:R-:W-:Y:S02]  /*74b0*/  IMAD R54, R78.reuse, R58, RZ ;  /* 0x0000003a4e367224 */ /* 0x040fe400078e02ff */
[C---:B------:R-:W-:Y:S02]  /*74c0*/  IMAD R58, R78.reuse, R62, RZ ;  /* 0x0000003e4e3a7224 */ /* 0x040fe400078e02ff */
[C---:B------:R-:W-:Y:S01]  /*74d0*/  IMAD R62, R78.reuse, R66, RZ ;  /* 0x000000424e3e7224 */ /* 0x040fe200078e02ff */
[----:B------:R-:W-:Y:S01]  /*74e0*/  SHF.L.U32 R66, R101, 0x10, RZ ;  /* 0x0000001065427819 */ /* 0x000fe200000006ff */
[C---:B------:R-:W-:Y:S02]  /*74f0*/  IMAD R7, R78.reuse, R7, RZ ;  /* 0x000000074e077224 */ /* 0x040fe400078e02ff */
[----:B------:R-:W-:Y:S01]  /*7500*/  IMAD R11, R78, R11, RZ ;  /* 0x0000000b4e0b7224 */ /* 0x000fe200078e02ff */
[----:B------:R-:W-:Y:S01]  /*7510*/  SHF.R.S32.HI R66, RZ, 0x18, R66 ;  /* 0x00000018ff427819 */ /* 0x000fe20000011442 */
[-C--:B------:R-:W-:Y:S01]  /*7520*/  IMAD R7, R64, R82.reuse, R7 ;  /* 0x0000005240077224 */ /* 0x080fe200078e0207 */
[C---:B------:R-:W-:Y:S01]  /*7530*/  PRMT R64, R102.reuse, 0x8880, RZ ;  /* 0x0000888066407816 */ /* 0x040fe200000000ff */
[-C--:B------:R-:W-:Y:S01]  /*7540*/  IMAD R4, R65, R82.reuse, R4 ;  /* 0x0000005241047224 */ /* 0x080fe200078e0204 */
[----:B------:R-:W-:Y:S01]  /*7550*/  SHF.L.U32 R65, R102, 0x10, RZ ;  /* 0x0000001066417819 */ /* 0x000fe200000006ff */
[-C--:B------:R-:W-:Y:S02]  /*7560*/  IMAD R5, R66, R82.reuse, R5 ;  /* 0x0000005242057224 */ /* 0x080fe400078e0205 */
[-C--:B------:R-:W-:Y:S01]  /*7570*/  IMAD R6, R81, R82.reuse, R6 ;  /* 0x0000005251067224 */ /* 0x080fe200078e0206 */
[----:B------:R-:W-:Y:S01]  /*7580*/  I2IP.S8.S32.SAT R81, R7, R3, RZ ;  /* 0x0000000307517239 */ /* 0x000fe200000014ff */
[----:B------:R-:W-:Y:S01]  /*7590*/  IMAD R11, R83, R82, R11 ;  /* 0x00000052530b7224 */ /* 0x000fe200078e020b */
[----:B------:R-:W-:Y:S01]  /*75a0*/  SHF.L.U32 R7, R102, 0x8, RZ ;  /* 0x0000000866077819 */ /* 0x000fe200000006ff */
[C---:B------:R-:W-:Y:S01]  /*75b0*/  IMAD R15, R78.reuse, R15, RZ ;  /* 0x0000000f4e0f7224 */ /* 0x040fe200078e02ff */
[----:B------:R-:W-:Y:S01]  /*75c0*/  MOV R3, R64 ;  /* 0x0000004000037202 */ /* 0x000fe20000000f00 */
[C---:B------:R-:W-:Y:S01]  /*75d0*/  IMAD R19, R78.reuse, R19, RZ ;  /* 0x000000134e137224 */ /* 0x040fe200078e02ff */
[----:B------:R-:W-:Y:S01]  /*75e0*/  I2IP.S8.S32.SAT R11, R11, R6, RZ ;  /* 0x000000060b0b7239 */ /* 0x000fe200000014ff */
[C---:B------:R-:W-:Y:S01]  /*75f0*/  IMAD R23, R78.reuse, R23, RZ ;  /* 0x000000174e177224 */ /* 0x040fe200078e02ff */
[----:B------:R-:W-:Y:S01]  /*7600*/  SHF.R.S32.HI R6, RZ, 0x18, R65 ;  /* 0x00000018ff067819 */ /* 0x000fe20000011441 */
[----:B------:R-:W-:Y:S01]  /*7610*/  IMAD R8, R3, R82, R8 ;  /* 0x0000005203087224 */ /* 0x000fe200078e0208 */
[----:B------:R-:W-:Y:S01]  /*7620*/  SHF.R.S32.HI R7, RZ, 0x18, R7 ;  /* 0x00000018ff077819 */ /* 0x000fe20000011407 */
[----:B------:R-:W-:Y:S01]  /*7630*/  IMAD R27, R78, R27, RZ ;  /* 0x0000001b4e1b7224 */ /* 0x000fe200078e02ff */
[----:B------:R-:W-:Y:S01]  /*7640*/  I2IP.S8.S32.SAT R84, R2, R0, R81 ;  /* 0x0000000002547239 */ /* 0x000fe20000001451 */
[-C--:B------:R-:W-:Y:S01]  /*7650*/  IMAD R9, R6, R82.reuse, R9 ;  /* 0x0000005206097224 */ /* 0x080fe200078e0209 */
[----:B------:R-:W-:Y:S01]  /*7660*/  SHF.L.U32 R2, R103, 0x10, RZ ;  /* 0x0000001067027819 */ /* 0x000fe200000006ff */
[----:B------:R-:W-:Y:S01]  /*7670*/  IMAD R10, R7, R82, R10 ;  /* 0x00000052070a7224 */ /* 0x000fe200078e020a */
[----:B------:R-:W-:Y:S01]  /*7680*/  SHF.R.S32.HI R0, RZ, 0x18, R102 ;  /* 0x00000018ff007819 */ /* 0x000fe20000011466 */
[C---:B------:R-:W-:Y:S01]  /*7690*/  IMAD R31, R78.reuse, R31, RZ ;  /* 0x0000001f4e1f7224 */ /* 0x040fe200078e02ff */
[----:B------:R-:W-:Y:S01]  /*76a0*/  I2IP.S8.S32.SAT R85, R5, R4, R11 ;  /* 0x0000000405557239 */ /* 0x000fe2000000140b */
[----:B------:R-:W-:Y:S01]  /*76b0*/  IMAD R35, R78, R35, RZ ;  /* 0x000000234e237224 */ /* 0x000fe200078e02ff */
[C---:B------:R-:W-:Y:S01]  /*76c0*/  PRMT R3, R103.reuse, 0x8880, RZ ;  /* 0x0000888067037816 */ /* 0x040fe200000000ff */
[-C--:B------:R-:W-:Y:S01]  /*76d0*/  IMAD R15, R0, R82.reuse, R15 ;  /* 0x00000052000f7224 */ /* 0x080fe200078e020f */
[----:B------:R-:W-:Y:S01]  /*76e0*/  SHF.L.U32 R5, R103, 0x8, RZ ;  /* 0x0000000867057819 */ /* 0x000fe200000006ff */
[C---:B------:R-:W-:Y:S01]  /*76f0*/  IMAD R39, R78.reuse, R39, RZ ;  /* 0x000000274e277224 */ /* 0x040fe200078e02ff */
[----:B------:R-:W-:Y:S01]  /*7700*/  SHF.R.S32.HI R2, RZ, 0x18, R2 ;  /* 0x00000018ff027819 */ /* 0x000fe20000011402 */
[-C--:B------:R-:W-:Y:S01]  /*7710*/  IMAD R12, R3, R82.reuse, R12 ;  /* 0x00000052030c7224 */ /* 0x080fe200078e020c */
[----:B------:R-:W-:Y:S01]  /*7720*/  SHF.R.S32.HI R5, RZ, 0x18, R5 ;  /* 0x00000018ff057819 */ /* 0x000fe20000011405 */
[----:B------:R-:W-:Y:S01]  /*7730*/  IMAD R43, R78, R43, RZ ;  /* 0x0000002b4e2b7224 */ /* 0x000fe200078e02ff */
[----:B------:R-:W-:Y:S01]  /*7740*/  SHF.R.S32.HI R4, RZ, 0x18, R103 ;  /* 0x00000018ff047819 */ /* 0x000fe20000011467 */
[-C--:B------:R-:W-:Y:S01]  /*7750*/  IMAD R13, R2, R82.reuse, R13 ;  /* 0x00000052020d7224 */ /* 0x080fe200078e020d */
[C---:B----4-:R-:W-:Y:S01]  /*7760*/  SHF.L.U32 R0, R88.reuse, 0x10, RZ ;  /* 0x0000001058007819 */ /* 0x050fe200000006ff */
[-C--:B------:R-:W-:Y:S01]  /*7770*/  IMAD R14, R5, R82.reuse, R14 ;  /* 0x00000052050e7224 */ /* 0x080fe200078e020e */
[C---:B------:R-:W-:Y:S01]  /*7780*/  PRMT R3, R88.reuse, 0x8880, RZ ;  /* 0x0000888058037816 */ /* 0x040fe200000000ff */
[----:B------:R-:W-:Y:S01]  /*7790*/  IMAD.SHL.U32 R2, R88, 0x100, RZ ;  /* 0x0000010058027824 */ /* 0x000fe200078e00ff */
[----:B------:R-:W-:Y:S01]  /*77a0*/  SHF.R.S32.HI R0, RZ, 0x18, R0 ;  /* 0x00000018ff007819 */ /* 0x000fe20000011400 */
[-C--:B------:R-:W-:Y:S01]  /*77b0*/  IMAD R19, R4, R82.reuse, R19 ;  /* 0x0000005204137224 */ /* 0x080fe200078e0213 */
[----:B------:R-:W-:Y:S01]  /*77c0*/  SHF.L.U32 R4, R89, 0x10, RZ ;  /* 0x0000001059047819 */ /* 0x000fe200000006ff */
[-C--:B------:R-:W-:Y:S01]  /*77d0*/  IMAD R16, R3, R82.reuse, R16 ;  /* 0x0000005203107224 */ /* 0x080fe200078e0210 */
[----:B------:R-:W-:Y:S01]  /*77e0*/  SHF.R.S32.HI R5, RZ, 0x18, R2 ;  /* 0x00000018ff057819 */ /* 0x000fe20000011402 */
[-C--:B------:R-:W-:Y:S01]  /*77f0*/  IMAD R17, R0, R82.reuse, R17 ;  /* 0x0000005200117224 */ /* 0x080fe200078e0211 */
[----:B------:R-:W-:Y:S01]  /*7800*/  SHF.R.S32.HI R0, RZ, 0x18, R88 ;  /* 0x00000018ff007819 */ /* 0x000fe20000011458 */
[----:B------:R-:W-:Y:S01]  /*7810*/  IMAD R47, R78, R47, RZ ;  /* 0x0000002f4e2f7224 */ /* 0x000fe200078e02ff */
[----:B------:R-:W-:Y:S01]  /*7820*/  PRMT R3, R89, 0x8880, RZ ;  /* 0x0000888059037816 */ /* 0x000fe200000000ff */
[-C--:B------:R-:W-:Y:S01]  /*7830*/  IMAD R18, R5, R82.reuse, R18 ;  /* 0x0000005205127224 */ /* 0x080fe200078e0212 */
[----:B------:R-:W-:Y:S01]  /*7840*/  SHF.L.U32 R2, R89, 0x8, RZ ;  /* 0x0000000859027819 */ /* 0x000fe200000006ff */
[-C--:B------:R-:W-:Y:S01]  /*7850*/  IMAD R23, R0, R82.reuse, R23 ;  /* 0x0000005200177224 */ /* 0x080fe200078e0217 */
[----:B------:R-:W-:Y:S01]  /*7860*/  SHF.R.S32.HI R0, RZ, 0x18, R4 ;  /* 0x00000018ff007819 */ /* 0x000fe20000011404 */
[-C--:B------:R-:W-:Y:S01]  /*7870*/  IMAD R20, R3, R82.reuse, R20 ;  /* 0x0000005203147224 */ /* 0x080fe200078e0214 */
[----:B------:R-:W-:Y:S01]  /*7880*/  SHF.R.S32.HI R5, RZ, 0x18, R2 ;  /* 0x00000018ff057819 */ /* 0x000fe20000011402 */
[----:B------:R-:W-:Y:S01]  /*7890*/  IMAD R55, R78, R55, RZ ;  /* 0x000000374e377224 */ /* 0x000fe200078e02ff */
[----:B------:R-:W-:Y:S01]  /*78a0*/  SHF.R.S32.HI R2, RZ, 0x18, R89 ;  /* 0x00000018ff027819 */ /* 0x000fe20000011459 */
[-C--:B------:R-:W-:Y:S01]  /*78b0*/  IMAD R21, R0, R82.reuse, R21 ;  /* 0x0000005200157224 */ /* 0x080fe200078e0215 */
[C---:B------:R-:W-:Y:S01]  /*78c0*/  SHF.L.U32 R0, R90.reuse, 0x10, RZ ;  /* 0x000000105a007819 */ /* 0x040fe200000006ff */
[-C--:B------:R-:W-:Y:S01]  /*78d0*/  IMAD R22, R5, R82.reuse, R22 ;  /* 0x0000005205167224 */ /* 0x080fe200078e0216 */
[----:B------:R-:W-:Y:S01]  /*78e0*/  PRMT R3, R90, 0x8880, RZ ;  /* 0x000088805a037816 */ /* 0x000fe200000000ff */
        /* <DEDUP_REMOVED lines=9> */
[----:B------:R-:W-:Y:S01]  /*7980*/  SHF.L.U32 R0, R91, 0x10, RZ ;  /* 0x000000105b007819 */ /* 0x000fe200000006ff */
[-C--:B------:R-:W-:Y:S01]  /*7990*/  IMAD R26, R5, R82.reuse, R26 ;  /* 0x00000052051a7224 */ /* 0x080fe200078e021a */
[C---:B------:R-:W-:Y:S01]  /*79a0*/  PRMT R3, R91.reuse, 0x8880, RZ ;  /* 0x000088805b037816 */ /* 0x040fe200000000ff */
[-C--:B------:R-:W-:Y:S01]  /*79b0*/  IMAD R31, R2, R82.reuse, R31 ;  /* 0x00000052021f7224 */ /* 0x080fe200078e021f */
[----:B------:R-:W-:Y:S01]  /*79c0*/  SHF.L.U32 R2, R91, 0x8, RZ ;  /* 0x000000085b027819 */ /* 0x000fe200000006ff */
[----:B------:R-:W-:Y:S01]  /*79d0*/  IMAD R67, R78, R67, RZ ;  /* 0x000000434e437224 */ /* 0x000fe200078e02ff */
[----:B------:R-:W-:Y:S01]  /*79e0*/  SHF.R.S32.HI R0, RZ, 0x18, R0 ;  /* 0x00000018ff007819 */ /* 0x000fe20000011400 */
[-C--:B------:R-:W-:Y:S01]  /*79f0*/  IMAD R28, R3, R82.reuse, R28 ;  /* 0x00000052031c7224 */ /* 0x080fe200078e021c */
[----:B------:R-:W-:Y:S02]  /*7a00*/  SHF.R.S32.HI R5, RZ, 0x18, R2 ;  /* 0x00000018ff057819 */ /* 0x000fe40000011402 */
[----:B------:R-:W-:Y:S01]  /*7a10*/  SHF.R.S32.HI R2, RZ, 0x18, R91 ;  /* 0x00000018ff027819 */ /* 0x000fe2000001145b */
[-C--:B------:R-:W-:Y:S01]  /*7a20*/  IMAD R29, R0, R82.reuse, R29 ;  /* 0x00000052001d7224 */ /* 0x080fe200078e021d */
[C---:B-1----:R-:W-:Y:S01]  /*7a30*/  PRMT R3, R92.reuse, 0x8880, RZ ;  /* 0x000088805c037816 */ /* 0x042fe200000000ff */
[----:B------:R-:W-:Y:S01]  /*7a40*/  IMAD.U32 R0, R92, 0x10000, RZ ;  /* 0x000100005c007824 */ /* 0x000fe200078e00ff */
[----:B------:R-:W-:Y:S01]  /*7a50*/  SHF.L.U32 R4, R93, 0x10, RZ ;  /* 0x000000105d047819 */ /* 0x000fe200000006ff */
[----:B------:R-:W-:Y:S01]  /*7a60*/  IMAD R30, R5, R82, R30 ;  /* 0x00000052051e7224 */ /* 0x000fe200078e021e */
[----:B------:R-:W-:Y:S01]  /*7a70*/  I2IP.S8.S32.SAT R10, R15, R10, RZ ;  /* 0x0000000a0f0a7239 */ /* 0x000fe200000014ff */
[-C--:B------:R-:W-:Y:S01]  /*7a80*/  IMAD R35, R2, R82.reuse, R35 ;  /* 0x0000005202237224 */ /* 0x080fe200078e0223 */
[----:B------:R-:W-:Y:S01]  /*7a90*/  SHF.L.U32 R2, R92, 0x8, RZ ;  /* 0x000000085c027819 */ /* 0x000fe200000006ff */
[-C--:B------:R-:W-:Y:S01]  /*7aa0*/  IMAD R32, R3, R82.reuse, R32 ;  /* 0x0000005203207224 */ /* 0x080fe200078e0220 */
[----:B------:R-:W-:Y:S02]  /*7ab0*/  SHF.R.S32.HI R0, RZ, 0x18, R0 ;  /* 0x00000018ff007819 */ /* 0x000fe40000011400 */
[----:B------:R-:W-:Y:S02]  /*7ac0*/  SHF.R.S32.HI R5, RZ, 0x18, R2 ;  /* 0x00000018ff057819 */ /* 0x000fe40000011402 */
[----:B------:R-:W-:Y:S01]  /*7ad0*/  PRMT R3, R93, 0x8880, RZ ;  /* 0x000088805d037816 */ /* 0x000fe200000000ff */
[-C--:B------:R-:W-:Y:S01]  /*7ae0*/  IMAD R33, R0, R82.reuse, R33 ;  /* 0x0000005200217224 */ /* 0x080fe200078e0221 */
[----:B------:R-:W-:Y:S01]  /*7af0*/  SHF.R.S32.HI R0, RZ, 0x18, R92 ;  /* 0x00000018ff007819 */ /* 0x000fe2000001145c */
[----:B------:R-:W-:Y:S01]  /*7b00*/  IMAD R34, R5, R82, R34 ;  /* 0x0000005205227224 */ /* 0x000fe200078e0222 */
[----:B------:R-:W-:Y:S02]  /*7b10*/  SHF.L.U32 R2, R93, 0x8, RZ ;  /* 0x000000085d027819 */ /* 0x000fe400000006ff */
[----:B------:R-:W-:Y:S01]  /*7b20*/  I2IP.S8.S32.SAT R14, R19, R14, RZ ;  /* 0x0000000e130e7239 */ /* 0x000fe200000014ff */
[-C--:B------:R-:W-:Y:S01]  /*7b30*/  IMAD R39, R0, R82.reuse, R39 ;  /* 0x0000005200277224 */ /* 0x080fe200078e0227 */
[----:B------:R-:W-:Y:S01]  /*7b40*/  SHF.R.S32.HI R0, RZ, 0x18, R4 ;  /* 0x00000018ff007819 */ /* 0x000fe20000011404 */
[-C--:B------:R-:W-:Y:S01]  /*7b50*/  IMAD R36, R3, R82.reuse, R36 ;  /* 0x0000005203247224 */ /* 0x080fe200078e0224 */
[----:B------:R-:W-:Y:S02]  /*7b60*/  SHF.R.S32.HI R5, RZ, 0x18, R2 ;  /* 0x00000018ff057819 */ /* 0x000fe40000011402 */
[----:B------:R-:W-:Y:S01]  /*7b70*/  SHF.L.U32 R2, R94, 0x10, RZ ;  /* 0x000000105e027819 */ /* 0x000fe200000006ff */
[-C--:B------:R-:W-:Y:S01]  /*7b80*/  IMAD R37, R0, R82.reuse, R37 ;  /* 0x0000005200257224 */ /* 0x080fe200078e0225 */
[----:B------:R-:W-:Y:S01]  /*7b90*/  SHF.R.S32.HI R0, RZ, 0x18, R93 ;  /* 0x00000018ff007819 */ /* 0x000fe2000001145d */
[-C--:B------:R-:W-:Y:S01]  /*7ba0*/  IMAD R38, R5, R82.reuse, R38 ;  /* 0x0000005205267224 */ /* 0x080fe200078e0226 */
[C---:B------:R-:W-:Y:S02]  /*7bb0*/  PRMT R3, R94.reuse, 0x8880, RZ ;  /* 0x000088805e037816 */ /* 0x040fe400000000ff */
[----:B------:R-:W-:Y:S01]  /*7bc0*/  SHF.L.U32 R5, R94, 0x8, RZ ;  /* 0x000000085e057819 */ /* 0x000fe200000006ff */
[-C--:B------:R-:W-:Y:S01]  /*7bd0*/  IMAD R43, R0, R82.reuse, R43 ;  /* 0x00000052002b7224 */ /* 0x080fe200078e022b */
[----:B------:R-:W-:Y:S01]  /*7be0*/  SHF.R.S32.HI R2, RZ, 0x18, R2 ;  /* 0x00000018ff027819 */ /* 0x000fe20000011402 */
[-C--:B------:R-:W-:Y:S01]  /*7bf0*/  IMAD R40, R3, R82.reuse, R40 ;  /* 0x0000005203287224 */ /* 0x080fe200078e0228 */
[----:B------:R-:W-:Y:S02]  /*7c00*/  SHF.R.S32.HI R5, RZ, 0x18, R5 ;  /* 0x00000018ff057819 */ /* 0x000fe40000011405 */
[----:B------:R-:W-:Y:S01]  /*7c10*/  SHF.R.S32.HI R4, RZ, 0x18, R94 ;  /* 0x00000018ff047819 */ /* 0x000fe2000001145e */
[-C--:B------:R-:W-:Y:S01]  /*7c20*/  IMAD R41, R2, R82.reuse, R41 ;  /* 0x0000005202297224 */ /* 0x080fe200078e0229 */
[----:B------:R-:W-:Y:S01]  /*7c30*/  SHF.L.U32 R0, R95, 0x10, RZ ;  /* 0x000000105f007819 */ /* 0x000fe200000006ff */
[-C--:B------:R-:W-:Y:S01]  /*7c40*/  IMAD R42, R5, R82.reuse, R42 ;  /* 0x00000052052a7224 */ /* 0x080fe200078e022a */
[C---:B------:R-:W-:Y:S01]  /*7c50*/  PRMT R3, R95.reuse, 0x8880, RZ ;  /* 0x000088805f037816 */ /* 0x040fe200000000ff */
[-C--:B------:R-:W-:Y:S01]  /*7c60*/  IMAD R47, R4, R82.reuse, R47 ;  /* 0x00000052042f7224 */ /* 0x080fe200078e022f */
[----:B------:R-:W-:Y:S02]  /*7c70*/  SHF.L.U32 R2, R95, 0x8, RZ ;  /* 0x000000085f027819 */ /* 0x000fe400000006ff */
[----:B------:R-:W-:Y:S01]  /*7c80*/  SHF.R.S32.HI R0, RZ, 0x18, R0 ;  /* 0x00000018ff007819 */ /* 0x000fe20000011400 */
[-C--:B------:R-:W-:Y:S01]  /*7c90*/  IMAD R44, R3, R82.reuse, R44 ;  /* 0x00000052032c7224 */ /* 0x080fe200078e022c */
[----:B------:R-:W-:Y:S02]  /*7ca0*/  SHF.R.S32.HI R5, RZ, 0x18, R2 ;  /* 0x00000018ff057819 */ /* 0x000fe40000011402 */
[----:B------:R-:W-:Y:S01]  /*7cb0*/  SHF.R.S32.HI R2, RZ, 0x18, R95 ;  /* 0x00000018ff027819 */ /* 0x000fe2000001145f */
[-C--:B------:R-:W-:Y:S01]  /*7cc0*/  IMAD R45, R0, R82.reuse, R45 ;  /* 0x00000052002d7224 */ /* 0x080fe200078e022d */
[----:B------:R-:W-:Y:S01]  /*7cd0*/  PRMT R3, R96, 0x8880, RZ ;  /* 0x0000888060037816 */ /* 0x000fe200000000ff */
[-C--:B------:R-:W-:Y:S01]  /*7ce0*/  IMAD R46, R5, R82.reuse, R46 ;  /* 0x00000052052e7224 */ /* 0x080fe200078e022e */
[C---:B------:R-:W-:Y:S01]  /*7cf0*/  SHF.L.U32 R4, R97.reuse, 0x10, RZ ;  /* 0x0000001061047819 */ /* 0x040fe200000006ff */
[-C--:B------:R-:W-:Y:S01]  /*7d00*/  IMAD R51, R2, R82.reuse, R51 ;  /* 0x0000005202337224 */ /* 0x080fe200078e0233 */
[----:B------:R-:W-:Y:S01]  /*7d10*/  SHF.R.S32.HI R2, RZ, 0x18, R96 ;  /* 0x00000018ff027819 */ /* 0x000fe20000011460 */
[C---:B------:R-:W-:Y:S01]  /*7d20*/  IMAD.U32 R0, R96.reuse, 0x10000, RZ ;  /* 0x0001000060007824 */ /* 0x040fe200078e00ff */
[----:B------:R-:W-:Y:S01]  /*7d30*/  PRMT R5, R97, 0x8880, RZ ;  /* 0x0000888061057816 */ /* 0x000fe200000000ff */
[-C--:B------:R-:W-:Y:S01]  /*7d40*/  IMAD R48, R3, R82.reuse, R48 ;  /* 0x0000005203307224 */ /* 0x080fe200078e0230 */
[----:B------:R-:W-:Y:S02]  /*7d50*/  SHF.L.U32 R3, R96, 0x8, RZ ;  /* 0x0000000860037819 */ /* 0x000fe400000006ff */
[----:B------:R-:W-:Y:S02]  /*7d60*/  SHF.R.S32.HI R0, RZ, 0x18, R0 ;  /* 0x00000018ff007819 */ /* 0x000fe40000011400 */
[----:B------:R-:W-:Y:S02]  /*7d70*/  SHF.R.S32.HI R3, RZ, 0x18, R3 ;  /* 0x00000018ff037819 */ /* 0x000fe40000011403 */
[----:B------:R-:W-:Y:S01]  /*7d80*/  SHF.R.S32.HI R4, RZ, 0x18, R4 ;  /* 0x00000018ff047819 */ /* 0x000fe20000011404 */
[-C--:B------:R-:W-:Y:S01]  /*7d90*/  IMAD R49, R0, R82.reuse, R49 ;  /* 0x0000005200317224 */ /* 0x080fe200078e0231 */
[----:B------:R-:W-:Y:S01]  /*7da0*/  SHF.R.S32.HI R0, RZ, 0x18, R97 ;  /* 0x00000018ff007819 */ /* 0x000fe20000011461 */
[-C--:B------:R-:W-:Y:S01]  /*7db0*/  IMAD R50, R3, R82.reuse, R50 ;  /* 0x0000005203327224 */ /* 0x080fe200078e0232 */
[----:B------:R-:W-:Y:S01]  /*7dc0*/  SHF.L.U32 R3, R97, 0x8, RZ ;  /* 0x0000000861037819 */ /* 0x000fe200000006ff */
[-C--:B------:R-:W-:Y:S01]  /*7dd0*/  IMAD R55, R2, R82.reuse, R55 ;  /* 0x0000005202377224 */ /* 0x080fe200078e0237 */
        /* <DEDUP_REMOVED lines=8> */
[----:B------:R-:W-:Y:S01]  /*7e60*/  IMAD R59, R0, R82, R59 ;  /* 0x00000052003b7224 */ /* 0x000fe200078e023b */
[----:B------:R-:W-:Y:S01]  /*7e70*/  I2IP.S8.S32.SAT R18, R23, R18, RZ ;  /* 0x0000001217127239 */ /* 0x000fe200000014ff */
[----:B------:R-:W-:Y:S01]  /*7e80*/  IMAD R56, R5, R82, R56 ;  /* 0x0000005205387224 */ /* 0x000fe200078e0238 */
[----:B------:R-:W-:Y:S01]  /*7e90*/  I2IP.S8.S32.SAT R86, R9, R8, R10 ;  /* 0x0000000809567239 */ /* 0x000fe2000000140a */
[----:B------:R-:W-:Y:S01]  /*7ea0*/  IMAD R57, R2, R82, R57 ;  /* 0x0000005202397224 */ /* 0x000fe200078e0239 */
[----:B------:R-:W-:Y:S02]  /*7eb0*/  I2IP.S8.S32.SAT R87, R13, R12, R14 ;  /* 0x0000000c0d577239 */ /* 0x000fe4000000140e */
[----:B------:R-:W-:Y:S02]  /*7ec0*/  SHF.R.S32.HI R7, RZ, 0x18, R7 ;  /* 0x00000018ff077819 */ /* 0x000fe40000011407 */
[----:B------:R-:W-:Y:S01]  /*7ed0*/  SHF.L.U32 R2, R99, 0x10, RZ ;  /* 0x0000001063027819 */ /* 0x000fe200000006ff */
[----:B------:R1:W-:Y:S01]  /*7ee0*/  STS.128 [R153+UR49+0xa200], R84 ;  /* 0x00a2005499007988 */ /* 0x0003e20008000c31 */
[----:B------:R-:W-:Y:S01]  /*7ef0*/  SHF.R.S32.HI R0, RZ, 0x18, R98 ;  /* 0x00000018ff007819 */ /* 0x000fe20000011462 */
[----:B------:R-:W-:Y:S01]  /*7f00*/  IMAD R58, R7, R82, R58 ;  /* 0x00000052073a7224 */ /* 0x000fe200078e023a */
[----:B------:R-:W-:Y:S02]  /*7f10*/  I2IP.S8.S32.SAT R16, R17, R16, R18 ;  /* 0x0000001011107239 */ /* 0x000fe40000001412 */
[----:B------:R-:W-:Y:S01]  /*7f20*/  I2IP.S8.S32.SAT R17, R27, R22, RZ ;  /* 0x000000161b117239 */ /* 0x000fe200000014ff */
[----:B------:R-:W-:Y:S01]  /*7f30*/  IMAD R63, R0, R82, R63 ;  /* 0x00000052003f7224 */ /* 0x000fe200078e023f */
[----:B------:R-:W-:Y:S02]  /*7f40*/  I2IP.S8.S32.SAT R18, R31, R26, RZ ;  /* 0x0000001a1f127239 */ /* 0x000fe400000014ff */
[----:B------:R-:W-:Y:S02]  /*7f50*/  I2IP.S8.S32.SAT R19, R35, R30, RZ ;  /* 0x0000001e23137239 */ /* 0x000fe400000014ff */
[C---:B------:R-:W-:Y:S02]  /*7f60*/  PRMT R3, R99.reuse, 0x8880, RZ ;  /* 0x0000888063037816 */ /* 0x040fe400000000ff */
[----:B------:R-:W-:Y:S02]  /*7f70*/  SHF.L.U32 R5, R99, 0x8, RZ ;  /* 0x0000000863057819 */ /* 0x000fe400000006ff */
[----:B------:R-:W-:Y:S01]  /*7f80*/  SHF.R.S32.HI R2, RZ, 0x18, R2 ;  /* 0x00000018ff027819 */ /* 0x000fe20000011402 */
[----:B------:R-:W-:Y:S01]  /*7f90*/  IMAD R60, R3, R82, R60 ;  /* 0x00000052033c7224 */ /* 0x000fe200078e023c */
[----:B------:R-:W-:Y:S02]  /*7fa0*/  I2IP.S8.S32.SAT R17, R21, R20, R17 ;  /* 0x0000001415117239 */ /* 0x000fe40000001411 */
[----:B------:R-:W-:Y:S01]  /*7fb0*/  I2IP.S8.S32.SAT R18, R25, R24, R18 ;  /* 0x0000001819127239 */ /* 0x000fe20000001412 */
[----:B------:R-:W-:Y:S01]  /*7fc0*/  IMAD R61, R2, R82, R61 ;  /* 0x00000052023d7224 */ /* 0x000fe200078e023d */
[----:B------:R-:W-:Y:S02]  /*7fd0*/  I2IP.S8.S32.SAT R19, R29, R28, R19 ;  /* 0x0000001c1d137239 */ /* 0x000fe40000001413 */
[----:B------:R-:W-:Y:S02]  /*7fe0*/  SHF.R.S32.HI R5, RZ, 0x18, R5 ;  /* 0x00000018ff057819 */ /* 0x000fe40000011405 */
[----:B------:R-:W-:Y:S01]  /*7ff0*/  SHF.R.S32.HI R4, RZ, 0x18, R99 ;  /* 0x00000018ff047819 */ /* 0x000fe20000011463 */
[----:B------:R1:W-:Y:S01]  /*8000*/  STS.128 [R172+0xa200], R16 ;  /* 0x00a20010ac007388 */ /* 0x0003e20000000c00 */
[----:B------:R-:W-:Y:S01]  /*8010*/  I2IP.S8.S32.SAT R34, R39, R34, RZ ;  /* 0x0000002227227239 */ /* 0x000fe200000014ff */
[----:B------:R-:W-:Y:S01]  /*8020*/  IMAD R62, R5, R82, R62 ;  /* 0x00000052053e7224 */ /* 0x000fe200078e023e */
[----:B------:R-:W-:Y:S01]  /*8030*/  I2IP.S8.S32.SAT R38, R43, R38, RZ ;  /* 0x000000262b267239 */ /* 0x000fe200000014ff */
[----:B------:R-:W-:Y:S01]  /*8040*/  IMAD R67, R4, R82, R67 ;  /* 0x0000005204437224 */ /* 0x000fe200078e0243 */
[----:B------:R-:W-:Y:S02]  /*8050*/  I2IP.S8.S32.SAT R42, R47, R42, RZ ;  /* 0x0000002a2f2a7239 */ /* 0x000fe400000014ff */
[----:B------:R-:W-:Y:S02]  /*8060*/  I2IP.S8.S32.SAT R35, R51, R46, RZ ;  /* 0x0000002e33237239 */ /* 0x000fe400000014ff */
[----:B------:R-:W-:Y:S02]  /*8070*/  I2IP.S8.S32.SAT R32, R33, R32, R34 ;  /* 0x0000002021207239 */ /* 0x000fe40000001422 */
[----:B------:R-:W-:Y:S02]  /*8080*/  I2IP.S8.S32.SAT R33, R37, R36, R38 ;  /* 0x0000002425217239 */ /* 0x000fe40000001426 */
[----:B------:R-:W-:Y:S02]  /*8090*/  I2IP.S8.S32.SAT R34, R41, R40, R42 ;  /* 0x0000002829227239 */ /* 0x000fe4000000142a */
[----:B------:R-:W-:Y:S02]  /*80a0*/  I2IP.S8.S32.SAT R35, R45, R44, R35 ;  /* 0x0000002c2d237239 */ /* 0x000fe40000001423 */
[----:B------:R-:W-:Y:S02]  /*80b0*/  I2IP.S8.S32.SAT R50, R55, R50, RZ ;  /* 0x0000003237327239 */ /* 0x000fe400000014ff */
[----:B------:R-:W-:Y:S01]  /*80c0*/  I2IP.S8.S32.SAT R54, R59, R54, RZ ;  /* 0x000000363b367239 */ /* 0x000fe200000014ff */
[----:B------:R1:W-:Y:S01]  /*80d0*/  STS.128 [R171+0xa200], R32 ;  /* 0x00a20020ab007388 */ /* 0x0003e20000000c00 */
[----:B------:R-:W-:Y:S02]  /*80e0*/  I2IP.S8.S32.SAT R58, R63, R58, RZ ;  /* 0x0000003a3f3a7239 */ /* 0x000fe400000014ff */
[----:B------:R-:W-:Y:S02]  /*80f0*/  I2IP.S8.S32.SAT R62, R67, R62, RZ ;  /* 0x0000003e433e7239 */ /* 0x000fe400000014ff */
[----:B------:R-:W-:Y:S02]  /*8100*/  I2IP.S8.S32.SAT R48, R49, R48, R50 ;  /* 0x0000003031307239 */ /* 0x000fe40000001432 */
[----:B------:R-:W-:Y:S02]  /*8110*/  I2IP.S8.S32.SAT R49, R53, R52, R54 ;  /* 0x0000003435317239 */ /* 0x000fe40000001436 */
[----:B------:R-:W-:Y:S02]  /*8120*/  I2IP.S8.S32.SAT R50, R57, R56, R58 ;  /* 0x0000003839327239 */ /* 0x000fe4000000143a */
[----:B------:R-:W-:Y:S02]  /*8130*/  I2IP.S8.S32.SAT R51, R61, R60, R62 ;  /* 0x0000003c3d337239 */ /* 0x000fe4000000143e */
[----:B------:R-:W-:Y:S02]  /*8140*/  LEA R0, R160, UR49, 0x3 ;  /* 0x00000031a0007c11 */ /* 0x000fe4000f8e18ff */
[----:B------:R-:W-:Y:S01]  /*8150*/  @P6 SHF.L.U32 R3, R159, 0x1f, RZ ;  /* 0x0000001f9f036819 */ /* 0x000fe200000006ff */
        /* <DEDUP_REMOVED lines=9> */
[----:B------:R-:W-:Y:S02]  /*81f0*/  UIADD3 UR8, UP0, UPT, UR52, 0x680, URZ ;  /* 0x0000068034087890 */ /* 0x000fe4000ff1e0ff */
[----:B------:R-:W-:Y:S02]  /*8200*/  UIADD3 UR5, UPT, UPT, UR41, 0x40, URZ ;  /* 0x0000004029057890 */ /* 0x000fe4000fffe0ff */
[----:B------:R-:W-:Y:S02]  /*8210*/  UIADD3 UR4, UPT, UPT, UR49, 0xa200, URZ ;  /* 0x0000a20031047890 */ /* 0x000fe4000fffe0ff */
[----:B------:R-:W-:Y:S01]  /*8220*/  UIADD3.X UR9, UPT, UPT, URZ, UR53, URZ, UP0, !UPT ;  /* 0x00000035ff097290 */ /* 0x000fe200087fe4ff */
[----:B------:R-:W-:Y:S01]  /*8230*/  UMOV UR6, UR42 ;  /* 0x0000002a00067c82 */ /* 0x000fe20008000000 */
[----:B------:R-:W-:Y:S07]  /*8240*/  UMOV UR7, UR36 ;  /* 0x0000002400077c82 */ /* 0x000fee0008000000 */
[----:B------:R2:W-:Y:S01]  /*8250*/  UTMASTG.3D [UR4], [UR8] ;  /* 0x00000004080073b5 */ /* 0x0005e20008010000 */
[----:B------:R0:W-:Y:S01]  /*8260*/  UTMACMDFLUSH ;  /* 0x00000000000079b7 */ /* 0x0001e20000000000 */
[----:B--2---:R-:W-:Y:S04]  /*8270*/  DEPBAR.LE SB0, 0x1 ;  /* 0x000080400000791a */ /* 0x004fe80000000000 */
.L_x_104:
[----:B------:R-:W-:Y:S05]  /*8280*/  BSYNC.RECONVERGENT B0 ;  /* 0x0000000000007941 */ /* 0x000fea0003800200 */
.L_x_103:
        /* <DEDUP_REMOVED lines=16> */
.L_x_108:
[----:B------:R-:W-:Y:S05]  /*8390*/  BSYNC B0 ;  /* 0x0000000000007941 */ /* 0x000fea0003800000 */
.L_x_107:
        /* <DEDUP_REMOVED lines=19> */
[----:B--234-:R-:W-:Y:S02]  /*84d0*/  LOP3.LUT R159, R159, R0, RZ, 0x3c, !PT ;  /* 0x000000009f9f7212 */ /* 0x01cfe400078e3cff */
.L_x_106:
[----:B------:R-:W-:Y:S05]  /*84e0*/  BSYNC B1 ;  /* 0x0000000000017941 */ /* 0x000fea0003800000 */
.L_x_105:
[----:B------:R-:W-:Y:S05]  /*84f0*/  VIADD R3, R80, 0x80 ;  /* 0x0000008050037836 */ /* 0x000fea0000000000 */
        /* <DEDUP_REMOVED lines=9> */
[----:B------:R-:W3:Y:S01]  /*8590*/  LDCU.64 UR6, c[0x4][0x80] ;  /* 0x01001000ff0677ac */ /* 0x000ee20008000a00 */
[----:B------:R-:W4:Y:S01]  /*85a0*/  LDC.64 R2, c[0x4][R3] ;  /* 0x0100000003027b82 */ /* 0x000f220000000a00 */
[----:B------:R-:W5:Y:S01]  /*85b0*/  LDCU.64 UR4, c[0x4][0x18] ;  /* 0x01000300ff0477ac */ /* 0x000f620008000a00 */
[----:B--2---:R-:W-:Y:S01]  /*85c0*/  MOV R5, UR9 ;  /* 0x0000000900057c02 */ /* 0x004fe20008000f00 */
[----:B------:R-:W-:Y:S01]  /*85d0*/  IMAD.U32 R4, RZ, RZ, UR8 ;  /* 0x00000008ff047e24 */ /* 0x000fe2000f8e00ff */
[----:B---3--:R-:W-:Y:S01]  /*85e0*/  MOV R7, UR7 ;  /* 0x0000000700077c02 */ /* 0x008fe20008000f00 */
[----:B------:R-:W-:Y:S01]  /*85f0*/  IMAD.U32 R6, RZ, RZ, UR6 ;  /* 0x00000006ff067e24 */ /* 0x000fe2000f8e00ff */
[----:B-----5:R-:W-:Y:S01]  /*8600*/  MOV R11, UR5 ;  /* 0x00000005000b7c02 */ /* 0x020fe20008000f00 */
[----:B------:R-:W-:Y:S02]  /*8610*/  IMAD.U32 R10, RZ, RZ, UR4 ;  /* 0x00000004ff0a7e24 */ /* 0x000fe4000f8e00ff */
[----:B------:R-:W-:Y:S07]  /*8620*/  LEPC R20, `(.L_x_110) ;  /* 0x000000001014794e */ /* 0x000fee0000000000 */
[----:B-1--4-:R-:W-:Y:S05]  /*8630*/  CALL.ABS.NOINC R2 ;  /* 0x0000000002007343 */ /* 0x012fea0003c00000 */
.L_x_110:
[----:B------:R-:W-:Y:S05]  /*8640*/  WARPSYNC.ALL ;  /* 0x0000000000007948 */ /* 0x000fea0003800000 */
[----:B------:R-:W-:Y:S01]  /*8650*/  R2UR UR4, R80 ;  /* 0x00000000500472ca */ /* 0x000fe200000e0000 */
[----:B------:R-:W-:Y:S01]  /*8660*/  BSSY.RECONVERGENT B0, `(.L_x_111) ;  /* 0x000011f000007945 */ /* 0x000fe20003800200 */
[C---:B------:R-:W-:Y:S02]  /*8670*/  PRMT R81, R100.reuse, 0x8880, RZ ;  /* 0x0000888064517816 */ /* 0x040fe400000000ff */
[C---:B-1----:R-:W-:Y:S02]  /*8680*/  SHF.L.U32 R84, R100.reuse, 0x8, RZ ;  /* 0x0000000864547819 */ /* 0x042fe400000006ff */
[----:B------:R-:W-:Y:S02]  /*8690*/  SHF.L.U32 R83, R100, 0x10, RZ ;  /* 0x0000001064537819 */ /* 0x000fe400000006ff */
[----:B------:R-:W-:Y:S02]  /*86a0*/  SHF.R.S32.HI R84, RZ, 0x18, R84 ;  /* 0x00000018ff547819 */ /* 0x000fe40000011454 */
[----:B------:R-:W-:Y:S02]  /*86b0*/  SHF.R.S32.HI R83, RZ, 0x18, R83 ;  /* 0x00000018ff537819 */ /* 0x000fe40000011453 */
[----:B------:R-:W-:Y:S01]  /*86c0*/  ISETP.NE.AND P0, PT, R167, RZ, PT ;  /* 0x000000ffa700720c */ /* 0x000fe20003f05270 */
[----:B------:R-:W1:Y:S01]  /*86d0*/  LDTM.x64 R4, tmem[UR4+0x80] ;  /* 0x00008004000479ee */ /* 0x000e620008340000 */
[----:B------:R-:W-:Y:S01]  /*86e0*/  ISETP.NE.AND P6, PT, R117, RZ, PT ;  /* 0x000000ff7500720c */ /* 0x000fe20003fc5270 */
[C---:B-1----:R-:W-:Y:S02]  /*86f0*/  IMAD R0, R78.reuse, R4, RZ ;  /* 0x000000044e007224 */ /* 0x042fe400078e02ff */
        /* <DEDUP_REMOVED lines=141> */
[C---:B------:R-:W-:Y:S01]  /*8fd0*/  PRMT R3, R92.reuse, 0x8880, RZ ;  /* 0x000088805c037816 */ /* 0x040fe200000000ff */
        /* <DEDUP_REMOVED lines=124> */
[----:B------:R-:W-:Y:S02]  /*97a0*/  UIADD3 UR8, UP0, UPT, UR52, 0x680, URZ ;  /* 0x0000068034087890 */ /* 0x000fe4000ff1e0ff */
[----:B------:R-:W-:Y:S02]  /*97b0*/  UIADD3 UR5, UPT, UPT, UR41, 0x80, URZ ;  /* 0x0000008029057890 */ /* 0x000fe4000fffe0ff */
[----:B------:R-:W-:Y:S01]  /*97c0*/  MOV R166, UR10 ;  /* 0x0000000a00a67c02 */ /* 0x000fe20008000f00 */
[----:B------:R-:W-:Y:S01]  /*97d0*/  UIADD3.X UR9, UPT, UPT, URZ, UR53, URZ, UP0, !UPT ;  /* 0x00000035ff097290 */ /* 0x000fe200087fe4ff */
[----:B------:R-:W-:Y:S02]  /*97e0*/  UMOV UR6, UR42 ;  /* 0x0000002a00067c82 */ /* 0x000fe40008000000 */
[----:B------:R-:W-:Y:S01]  /*97f0*/  R2UR UR4, R166 ;  /* 0x00000000a60472ca */ /* 0x000fe200000e0000 */
[----:B------:R-:W-:Y:S11]  /*9800*/  UMOV UR7, UR36 ;  /* 0x0000002400077c82 */ /* 0x000ff60008000000 */
[----:B------:R-:W-:Y:S01]  /*9810*/  @!UPT UIADD3 URZ, UPT, UPT, URZ, URZ, URZ ;  /* 0x000000fffffff290 */ /* 0x000fe2000fffe0ff */
[----:B------:R2:W-:Y:S01]  /*9820*/  UTMASTG.3D [UR4], [UR8] ;  /* 0x00000004080073b5 */ /* 0x0005e20008010000 */
[----:B------:R0:W-:Y:S01]  /*9830*/  UTMACMDFLUSH ;  /* 0x00000000000079b7 */ /* 0x0001e20000000000 */
[----:B--2---:R-:W-:Y:S04]  /*9840*/  DEPBAR.LE SB0, 0x1 ;  /* 0x000080400000791a */ /* 0x004fe80000000000 */
.L_x_112:
[----:B------:R-:W-:Y:S05]  /*9850*/  BSYNC.RECONVERGENT B0 ;  /* 0x0000000000007941 */ /* 0x000fea0003800200 */
.L_x_111:
        /* <DEDUP_REMOVED lines=16> */
.L_x_116:
[----:B------:R-:W-:Y:S05]  /*9960*/  BSYNC B0 ;  /* 0x0000000000007941 */ /* 0x000fea0003800000 */
.L_x_115:
        /* <DEDUP_REMOVED lines=20> */
.L_x_114:
[----:B------:R-:W-:Y:S05]  /*9ab0*/  BSYNC B1 ;  /* 0x0000000000017941 */ /* 0x000fea0003800000 */
.L_x_113:
        /* <DEDUP_REMOVED lines=21> */
.L_x_118:
[----:B------:R-:W-:Y:S01]  /*9c10*/  ISETP.NE.AND P0, PT, R167, RZ, PT ;  /* 0x000000ffa700720c */ /* 0x000fe20003f05270 */
[----:B------:R-:W-:Y:S05]  /*9c20*/  WARPSYNC.ALL ;  /* 0x0000000000007948 */ /* 0x000fea0003800000 */
[----:B------:R-:W-:Y:S01]  /*9c30*/  IMAD.U32 R140, R102, 0x10000, RZ ;  /* 0x00010000668c7824 */ /* 0x000fe200078e00ff */
[----:B------:R-:W-:Y:S01]  /*9c40*/  R2UR UR4, R80 ;  /* 0x00000000500472ca */ /* 0x000fe200000e0000 */
[----:B------:R-:W-:Y:S01]  /*9c50*/  IMAD.U32 R134, R88, 0x10000, RZ ;  /* 0x0001000058867824 */ /* 0x000fe200078e00ff */
[C---:B------:R-:W-:Y:S01]  /*9c60*/  SHF.L.U32 R0, R100.reuse, 0x10, RZ ;  /* 0x0000001064007819 */ /* 0x040fe200000006ff */
[----:B-1----:R-:W-:Y:S01]  /*9c70*/  IMAD.U32 R119, R93, 0x10000, RZ ;  /* 0x000100005d777824 */ /* 0x002fe200078e00ff */
[----:B------:R-:W-:Y:S01]  /*9c80*/  PRMT R3, R100, 0x8880, RZ ;  /* 0x0000888064037816 */ /* 0x000fe200000000ff */
[----:B------:R-:W-:Y:S01]  /*9c90*/  IMAD.U32 R104, R98, 0x10000, RZ ;  /* 0x0001000062687824 */ /* 0x000fe200078e00ff */
[----:B------:R-:W-:Y:S01]  /*9ca0*/  SHF.L.U32 R81, R100, 0x8, RZ ;  /* 0x0000000864517819 */ /* 0x000fe200000006ff */
[----:B------:R-:W-:Y:S01]  /*9cb0*/  IMAD.SHL.U32 R127, R90, 0x100, RZ ;  /* 0x000001005a7f7824 */ /* 0x000fe200078e00ff */
[----:B------:R-:W-:Y:S01]  /*9cc0*/  SHF.R.S32.HI R0, RZ, 0x18, R0 ;  /* 0x00000018ff007819 */ /* 0x000fe20000011400 */
[----:B------:R-:W-:Y:S01]  /*9cd0*/  IMAD.SHL.U32 R112, R95, 0x100, RZ ;  /* 0x000001005f707824 */ /* 0x000fe200078e00ff */
[----:B------:R-:W-:Y:S01]  /*9ce0*/  SHF.R.S32.HI R81, RZ, 0x18, R81 ;  /* 0x00000018ff517819 */ /* 0x000fe20000011451 */
[----:B------:R-:W-:Y:S01]  /*9cf0*/  BSSY.RECONVERGENT B0, `(.L_x_119) ;  /* 0x0000121000007945 */ /* 0x000fe20003800200 */
[----:B------:R-:W-:Y:S01]  /*9d00*/  SHF.R.S32.HI R2, RZ, 0x18, R100 ;  /* 0x00000018ff027819 */ /* 0x000fe20000011464 */
[----:B------:R-:W1:Y:S01]  /*9d10*/  LDTM.x64 R4, tmem[UR4+0xc0] ;  /* 0x0000c004000479ee */ /* 0x000e620008340000 */
[----:B------:R-:W-:Y:S01]  /*9d20*/  NOP ;  /* 0x0000000000007918 */ /* 0x000fe20000000000 */
[----:B------:R-:W-:Y:S02]  /*9d30*/  SHF.R.S32.HI R84, RZ, 0x18, R101 ;  /* 0x00000018ff547819 */ /* 0x000fe40000011465 */
[----:B------:R-:W-:Y:S02]  /*9d40*/  SHF.R.S32.HI R85, RZ, 0x18, R102 ;  /* 0x00000018ff557819 */ /* 0x000fe40000011466 */
[----:B------:R-:W-:Y:S02]  /*9d50*/  SHF.R.S32.HI R86, RZ, 0x18, R103 ;  /* 0x00000018ff567819 */ /* 0x000fe40000011467 */
[----:B------:R-:W-:Y:S02]  /*9d60*/  SHF.R.S32.HI R87, RZ, 0x18, R88 ;  /* 0x00000018ff577819 */ /* 0x000fe40000011458 */
[----:B------:R-:W-:Y:S02]  /*9d70*/  R2UR UR5, R108 ;  /* 0x000000006c0572ca */ /* 0x000fe400000e0000 */
[C---:B------:R-:W-:Y:S02]  /*9d80*/  PRMT R143, R101.reuse, 0x8880, RZ ;  /* 0x00008880658f7816 */ /* 0x040fe400000000ff */
[----:B------:R-:W-:Y:S02]  /*9d90*/  SHF.L.U32 R83, R101, 0x10, RZ ;  /* 0x0000001065537819 */ /* 0x000fe400000006ff */
[----:B------:R-:W-:Y:S02]  /*9da0*/  PRMT R141, R102, 0x8880, RZ ;  /* 0x00008880668d7816 */ /* 0x000fe400000000ff */
[----:B------:R-:W-:Y:S02]  /*9db0*/  SHF.R.S32.HI R83, RZ, 0x18, R83 ;  /* 0x00000018ff537819 */ /* 0x000fe40000011453 */
[C---:B------:R-:W-:Y:S02]  /*9dc0*/  PRMT R138, R103.reuse, 0x8880, RZ ;  /* 0x00008880678a7816 */ /* 0x040fe400000000ff */
[----:B------:R-:W-:Y:S01]  /*9dd0*/  SHF.L.U32 R137, R103, 0x10, RZ ;  /* 0x0000001067897819 */ /* 0x000fe200000006ff */
[----:B------:R-:W-:Y:S01]  /*9de0*/  UIADD3 UR5, UPT, UPT, UR5, 0xb0, URZ ;  /* 0x000000b005057890 */ /* 0x000fe2000fffe0ff */
[----:B-1----:R-:W-:Y:S01]  /*9df0*/  IMAD R4, R78, R4, RZ ;  /* 0x000000044e047224 */ /* 0x002fe200078e02ff */
[----:B------:R-:W-:Y:S01]  /*9e00*/  PRMT R135, R88, 0x8880, RZ ;  /* 0x0000888058877816 */ /* 0x000fe200000000ff */
[C---:B------:R-:W-:Y:S01]  /*9e10*/  IMAD R5, R78.reuse, R5, RZ ;  /* 0x000000054e057224 */ /* 0x040fe200078e02ff */
[----:B------:R-:W-:Y:S01]  /*9e20*/  UPRMT UR5, UR37, 0x654, UR5 ;  /* 0x0000065425057896 */ /* 0x000fe20008000005 */
[----:B------:R-:W-:Y:S01]  /*9e30*/  IMAD R4, R3, R82, R4 ;  /* 0x0000005203047224 */ /* 0x000fe200078e0204 */
[C---:B------:R-:W-:Y:S01]  /*9e40*/  PRMT R132, R89.reuse, 0x8880, RZ ;  /* 0x0000888059847816 */ /* 0x040fe200000000ff */
[----:B------:R-:W-:Y:S01]  /*9e50*/  IMAD R6, R78, R6, RZ ;  /* 0x000000064e067224 */ /* 0x000fe200078e02ff */
[----:B------:R-:W-:Y:S01]  /*9e60*/  SHF.L.U32 R131, R89, 0x10, RZ ;  /* 0x0000001059837819 */ /* 0x000fe200000006ff */
[----:B------:R-:W-:Y:S01]  /*9e70*/  IMAD R5, R0, R82, R5 ;  /* 0x0000005200057224 */ /* 0x000fe200078e0205 */
[----:B------:R-:W-:Y:S01]  /*9e80*/  PRMT R129, R90, 0x8880, RZ ;  /* 0x000088805a817816 */ /* 0x000fe200000000ff */
[----:B------:R-:W-:Y:S01]  /*9e90*/  IMAD R0, R78, R16, RZ ;  /* 0x000000104e007224 */ /* 0x000fe200078e02ff */
[----:B------:R-:W-:Y:S01]  /*9ea0*/  SHF.L.U32 R128, R90, 0x10, RZ ;  /* 0x000000105a807819 */ /* 0x000fe200000006ff */
[C---:B------:R-:W-:Y:S01]  /*9eb0*/  IMAD R7, R78.reuse, R7, RZ ;  /* 0x000000074e077224 */ /* 0x040fe200078e02ff */
[----:B------:R-:W-:Y:S01]  /*9ec0*/  SYNCS.ARRIVE.TRANS64.RED.A1T0 RZ, [UR5], RZ ;  /* 0x000000ffffff79a7 */ /* 0x000fe20008100405 */
[C---:B------:R-:W-:Y:S01]  /*9ed0*/  IMAD R16, R78.reuse, R20, RZ ;  /* 0x000000144e107224 */ /* 0x040fe200078e02ff */
[C---:B------:R-:W-:Y:S01]  /*9ee0*/  PRMT R126, R91.reuse, 0x8880, RZ ;  /* 0x000088805b7e7816 */ /* 0x040fe200000000ff */
[C---:B------:R-:W-:Y:S01]  /*9ef0*/  IMAD R20, R78.reuse, R24, RZ ;  /* 0x000000184e147224 */ /* 0x040fe200078e02ff */
[----:B------:R-:W-:Y:S01]  /*9f00*/  SHF.L.U32 R125, R91, 0x10, RZ ;  /* 0x000000105b7d7819 */ /* 0x000fe200000006ff */
[----:B------:R-:W-:Y:S01]  /*9f10*/  IMAD R6, R81, R82, R6 ;  /* 0x0000005251067224 */ /* 0x000fe200078e0206 */
[----:B------:R-:W-:Y:S01]  /*9f20*/  MOV R81, R143 ;  /* 0x0000008f00517202 */ /* 0x000fe20000000f00 */
[----:B------:R-:W-:Y:S01]  /*9f30*/  IMAD R24, R78, R28, RZ ;  /* 0x0000001c4e187224 */ /* 0x000fe200078e02ff */
[----:B------:R-:W-:Y:S01]  /*9f40*/  PRMT R123, R92, 0x8880, RZ ;  /* 0x000088805c7b7816 */ /* 0x000fe200000000ff */
[----:B------:R-:W-:Y:S01]  /*9f50*/  IMAD R28, R78, R32, RZ ;  /* 0x000000204e1c7224 */ /* 0x000fe200078e02ff */
[----:B------:R-:W-:Y:S01]  /*9f60*/  SHF.L.U32 R122, R92, 0x10, RZ ;  /* 0x000000105c7a7819 */ /* 0x000fe200000006ff */
[----:B------:R-:W-:Y:S01]  /*9f70*/  IMAD R7, R2, R82, R7 ;  /* 0x0000005202077224 */ /* 0x000fe200078e0207 */
[----:B------:R-:W-:Y:S01]  /*9f80*/  PRMT R120, R93, 0x8880, RZ ;  /* 0x000088805d787816 */ /* 0x000fe200000000ff */
[----:B------:R-:W-:Y:S01]  /*9f90*/  IMAD R32, R78, R36, RZ ;  /* 0x000000244e207224 */ /* 0x000fe200078e02ff */
[----:B------:R-:W-:Y:S01]  /*9fa0*/  PRMT R117, R94, 0x8880, RZ ;  /* 0x000088805e757816 */ /* 0x000fe200000000ff */
[----:B------:R-:W-:Y:S01]  /*9fb0*/  IMAD R2, R78, R17, RZ ;  /* 0x000000114e027224 */ /* 0x000fe200078e02ff */
[----:B------:R-:W-:Y:S01]  /*9fc0*/  SHF.L.U32 R116, R94, 0x10, RZ ;  /* 0x000000105e747819 */ /* 0x000fe200000006ff */
[----:B------:R-:W-:Y:S01]  /*9fd0*/  IMAD R36, R78, R40, RZ ;  /* 0x000000284e247224 */ /* 0x000fe200078e02ff */
[----:B------:R-:W-:Y:S01]  /*9fe0*/  SHF.L.U32 R115, R94, 0x8, RZ ;  /* 0x000000085e737819 */ /* 0x000fe200000006ff */
[C---:B------:R-:W-:Y:S01]  /*9ff0*/  IMAD R17, R78.reuse, R21, RZ ;  /* 0x000000154e117224 */ /* 0x040fe200078e02ff */
[C---:B------:R-:W-:Y:S01]  /*a000*/  PRMT R114, R95.reuse, 0x8880, RZ ;  /* 0x000088805f727816 */ /* 0x040fe200000000ff */
[C---:B------:R-:W-:Y:S01]  /*a010*/  IMAD R40, R78.reuse, R44, RZ ;  /* 0x0000002c4e287224 */ /* 0x040fe200078e02ff */
[----:B------:R-:W-:Y:S01]  /*a020*/  SHF.L.U32 R113, R95, 0x10, RZ ;  /* 0x000000105f717819 */ /* 0x000fe200000006ff */
[----:B------:R-:W-:Y:S01]  /*a030*/  IMAD R21, R78, R25, RZ ;  /* 0x000000194e157224 */ /* 0x000fe200078e02ff */
[----:B------:R-:W-:Y:S01]  /*a040*/  PRMT R111, R96, 0x8880, RZ ;  /* 0x00008880606f7816 */ /* 0x000fe200000000ff */
        /* <DEDUP_REMOVED lines=8> */
[C---:B------:R-:W-:Y:S01]  /*a0d0*/  IMAD R52, R78.reuse, R56, RZ ;  /* 0x000000384e347224 */ /* 0x040fe200078e02ff */
[----:B------:R-:W-:Y:S01]  /*a0e0*/  SHF.L.U32 R142, R101, 0x8, RZ ;  /* 0x00000008658e7819 */ /* 0x000fe200000006ff */
[C---:B------:R-:W-:Y:S01]  /*a0f0*/  IMAD R8, R78.reuse, R8, RZ ;  /* 0x000000084e087224 */ /* 0x040fe200078e02ff */
[C---:B------:R-:W-:Y:S01]  /*a100*/  SHF.L.U32 R101, R99.reuse, 0x10, RZ ;  /* 0x0000001063657819 */ /* 0x040fe200000006ff */
[----:B------:R-:W-:Y:S01]  /*a110*/  IMAD R33, R78, R37, RZ ;  /* 0x000000254e217224 */ /* 0x000fe200078e02ff */
[----:B------:R-:W-:Y:S01]  /*a120*/  SHF.L.U32 R139, R102, 0x8, RZ ;  /* 0x00000008668b7819 */ /* 0x000fe200000006ff */
[C---:B------:R-:W-:Y:S01]  /*a130*/  IMAD R56, R78.reuse, R60, RZ ;  /* 0x0000003c4e387224 */ /* 0x040fe200078e02ff */
[----:B------:R-:W-:Y:S01]  /*a140*/  PRMT R102, R99, 0x8880, RZ ;  /* 0x0000888063667816 */ /* 0x000fe200000000ff */
[C---:B------:R-:W-:Y:S01]  /*a150*/  IMAD R37, R78.reuse, R41, RZ ;  /* 0x000000294e257224 */ /* 0x040fe200078e02ff */
[----:B------:R-:W-:Y:S01]  /*a160*/  SHF.L.U32 R136, R103, 0x8, RZ ;  /* 0x0000000867887819 */ /* 0x000fe200000006ff */
[C---:B------:R-:W-:Y:S01]  /*a170*/  IMAD R60, R78.reuse, R64, RZ ;  /* 0x000000404e3c7224 */ /* 0x040fe200078e02ff */
[----:B------:R-:W-:Y:S01]  /*a180*/  I2IP.S8.S32.SAT R64, R7, R6, RZ ;  /* 0x0000000607407239 */ /* 0x000fe200000014ff */
[C---:B------:R-:W-:Y:S01]  /*a190*/  IMAD R9, R78.reuse, R9, RZ ;  /* 0x000000094e097224 */ /* 0x040fe200078e02ff */
[----:B------:R-:W-:Y:S01]  /*a1a0*/  SHF.R.S32.HI R6, RZ, 0x18, R140 ;  /* 0x00000018ff067819 */ /* 0x000fe2000001148c */
[C---:B------:R-:W-:Y:S01]  /*a1b0*/  IMAD R41, R78.reuse, R45, RZ ;  /* 0x0000002d4e297224 */ /* 0x040fe200078e02ff */
[----:B------:R-:W-:Y:S01]  /*a1c0*/  SHF.R.S32.HI R7, RZ, 0x18, R142 ;  /* 0x00000018ff077819 */ /* 0x000fe2000001148e */
[----:B------:R-:W-:Y:S01]  /*a1d0*/  IMAD R45, R78, R49, RZ ;  /* 0x000000314e2d7224 */ /* 0x000fe200078e02ff */
[----:B------:R-:W-:Y:S01]  /*a1e0*/  SHF.L.U32 R133, R88, 0x8, RZ ;  /* 0x0000000858857819 */ /* 0x000fe200000006ff */
[C---:B------:R-:W-:Y:S01]  /*a1f0*/  IMAD R10, R78.reuse, R10, RZ ;  /* 0x0000000a4e0a7224 */ /* 0x040fe200078e02ff */
[----:B------:R-:W-:Y:S01]  /*a200*/  SHF.R.S32.HI R88, RZ, 0x18, R89 ;  /* 0x00000018ff587819 */ /* 0x000fe20000011459 */
[C---:B------:R-:W-:Y:S01]  /*a210*/  IMAD R49, R78.reuse, R53, RZ ;  /* 0x000000354e317224 */ /* 0x040fe200078e02ff */
[----:B------:R-:W-:Y:S01]  /*a220*/  SHF.L.U32 R130, R89, 0x8, RZ ;  /* 0x0000000859827819 */ /* 0x000fe200000006ff */
[-C--:B------:R-:W-:Y:S01]  /*a230*/  IMAD R8, R81, R82.reuse, R8 ;  /* 0x0000005251087224 */ /* 0x080fe200078e0208 */
[----:B------:R-:W-:Y:S01]  /*a240*/  SHF.R.S32.HI R81, RZ, 0x18, R139 ;  /* 0x00000018ff517819 */ /* 0x000fe2000001148b */
[C---:B------:R-:W-:Y:S01]  /*a250*/  IMAD R53, R78.reuse, R57, RZ ;  /* 0x000000394e357224 */ /* 0x040fe200078e02ff */
[----:B------:R-:W-:Y:S01]  /*a260*/  SHF.R.S32.HI R89, RZ, 0x18, R90 ;  /* 0x00000018ff597819 */ /* 0x000fe2000001145a */
[C---:B------:R-:W-:Y:S01]  /*a270*/  IMAD R11, R78.reuse, R11, RZ ;  /* 0x0000000b4e0b7224 */ /* 0x040fe200078e02ff */
[----:B------:R-:W-:Y:S01]  /*a280*/  SHF.R.S32.HI R90, RZ, 0x18, R91 ;  /* 0x00000018ff5a7819 */ /* 0x000fe2000001145b */
[C---:B------:R-:W-:Y:S01]  /*a290*/  IMAD R57, R78.reuse, R61, RZ ;  /* 0x0000003d4e397224 */ /* 0x040fe200078e02ff */
[----:B------:R-:W-:Y:S01]  /*a2a0*/  SHF.L.U32 R124, R91, 0x8, RZ ;  /* 0x000000085b7c7819 */ /* 0x000fe200000006ff */
[----:B------:R-:W-:Y:S01]  /*a2b0*/  IMAD R9, R83, R82, R9 ;  /* 0x0000005253097224 */ /* 0x000fe200078e0209 */
[----:B------:R-:W-:Y:S01]  /*a2c0*/  SHF.R.S32.HI R91, RZ, 0x18, R92 ;  /* 0x00000018ff5b7819 */ /* 0x000fe2000001145c */
[----:B------:R-:W-:Y:S01]  /*a2d0*/  IMAD R61, R78, R65, RZ ;  /* 0x000000414e3d7224 */ /* 0x000fe200078e02ff */
[----:B------:R-:W-:Y:S01]  /*a2e0*/  SHF.L.U32 R121, R92, 0x8, RZ ;  /* 0x000000085c797819 */ /* 0x000fe200000006ff */
[C---:B------:R-:W-:Y:S01]  /*a2f0*/  IMAD R12, R78.reuse, R12, RZ ;  /* 0x0000000c4e0c7224 */ /* 0x040fe200078e02ff */
[----:B------:R-:W-:Y:S01]  /*a300*/  SHF.R.S32.HI R92, RZ, 0x18, R93 ;  /* 0x00000018ff5c7819 */ /* 0x000fe2000001145d */
[----:B------:R-:W-:Y:S01]  /*a310*/  IMAD.MOV.U32 R65, RZ, RZ, R141 ;  /* 0x000000ffff417224 */ /* 0x000fe200078e008d */
[----:B------:R-:W-:Y:S01]  /*a320*/  SHF.L.U32 R118, R93, 0x8, RZ ;  /* 0x000000085d767819 */ /* 0x000fe200000006ff */
[----:B------:R-:W-:Y:S01]  /*a330*/  IMAD R10, R7, R82, R10 ;  /* 0x00000052070a7224 */ /* 0x000fe200078e020a */
[----:B------:R-:W-:Y:S01]  /*a340*/  MOV R7, R138 ;  /* 0x0000008a00077202 */ /* 0x000fe20000000f00 */
[----:B------:R-:W-:Y:S01]  /*a350*/  IMAD R13, R78, R13, RZ ;  /* 0x0000000d4e0d7224 */ /* 0x000fe200078e02ff */
[----:B------:R-:W-:Y:S01]  /*a360*/  SHF.R.S32.HI R93, RZ, 0x18, R94 ;  /* 0x00000018ff5d7819 */ /* 0x000fe2000001145e */
[----:B------:R-:W-:Y:S01]  /*a370*/  IMAD R11, R84, R82, R11 ;  /* 0x00000052540b7224 */ /* 0x000fe200078e020b */
[----:B------:R-:W-:Y:S01]  /*a380*/  I2IP.S8.S32.SAT R84, R5, R4, R64 ;  /* 0x0000000405547239 */ /* 0x000fe20000001440 */
[C---:B------:R-:W-:Y:S01]  /*a390*/  IMAD R14, R78.reuse, R14, RZ ;  /* 0x0000000e4e0e7224 */ /* 0x040fe200078e02ff */
[----:B------:R-:W-:Y:S01]  /*a3a0*/  SHF.R.S32.HI R5, RZ, 0x18, R137 ;  /* 0x00000018ff057819 */ /* 0x000fe20000011489 */
[----:B------:R-:W-:Y:S01]  /*a3b0*/  IMAD R12, R65, R82, R12 ;  /* 0x00000052410c7224 */ /* 0x000fe200078e020c */
[----:B------:R-:W-:Y:S01]  /*a3c0*/  I2IP.S8.S32.SAT R10, R11, R10, RZ ;  /* 0x0000000a0b0a7239 */ /* 0x000fe200000014ff */
[----:B------:R-:W-:Y:S01]  /*a3d0*/  IMAD R15, R78, R15, RZ ;  /* 0x0000000f4e0f7224 */ /* 0x000fe200078e02ff */
[----:B------:R-:W-:Y:S01]  /*a3e0*/  SHF.R.S32.HI R94, RZ, 0x18, R95 ;  /* 0x00000018ff5e7819 */ /* 0x000fe2000001145f */
[-C--:B------:R-:W-:Y:S01]  /*a3f0*/  IMAD R13, R6, R82.reuse, R13 ;  /* 0x00000052060d7224 */ /* 0x080fe200078e020d */
[----:B------:R-:W-:Y:S01]  /*a400*/  SHF.R.S32.HI R6, RZ, 0x18, R134 ;  /* 0x00000018ff067819 */ /* 0x000fe20000011486 */
[-C--:B------:R-:W-:Y:S01]  /*a410*/  IMAD R14, R81, R82.reuse, R14 ;  /* 0x00000052510e7224 */ /* 0x080fe200078e020e */
        /* <DEDUP_REMOVED lines=10> */
[----:B------:R-:W-:Y:S01]  /*a4c0*/  MOV R5, R135 ;  /* 0x0000008700057202 */ /* 0x000fe20000000f00 */
[-C--:B------:R-:W-:Y:S01]  /*a4d0*/  IMAD R3, R4, R82.reuse, R3 ;  /* 0x0000005204037224 */ /* 0x080fe200078e0203 */
[----:B------:R-:W-:Y:S01]  /*a4e0*/  SHF.R.S32.HI R4, RZ, 0x18, R131 ;  /* 0x00000018ff047819 */ /* 0x000fe20000011483 */
[----:B------:R-:W-:Y:S01]  /*a4f0*/  IMAD R19, R86, R82, R19 ;  /* 0x0000005256137224 */ /* 0x000fe200078e0213 */
[----:B------:R-:W-:Y:S01]  /*a500*/  I2IP.S8.S32.SAT R86, R13, R12, R14 ;  /* 0x0000000c0d567239 */ /* 0x000fe2000000140e */
[----:B------:R-:W-:Y:S01]  /*a510*/  IMAD R18, R78, R22, RZ ;  /* 0x000000164e127224 */ /* 0x000fe200078e02ff */
[----:B------:R-:W-:Y:S01]  /*a520*/  SHF.L.U32 R109, R96, 0x8, RZ ;  /* 0x00000008606d7819 */ /* 0x000fe200000006ff */
[----:B------:R-:W-:Y:S01]  /*a530*/  IMAD R16, R5, R82, R16 ;  /* 0x0000005205107224 */ /* 0x000fe200078e0210 */
[----:B------:R-:W-:Y:S01]  /*a540*/  I2IP.S8.S32.SAT R19, R19, R3, RZ ;  /* 0x0000000313137239 */ /* 0x000fe200000014ff */
[----:B------:R-:W-:Y:S01]  /*a550*/  IMAD R23, R78, R23, RZ ;  /* 0x000000174e177224 */ /* 0x000fe200078e02ff */
[----:B------:R-:W-:Y:S01]  /*a560*/  MOV R3, R132 ;  /* 0x0000008400037202 */ /* 0x000fe20000000f00 */
[-C--:B------:R-:W-:Y:S01]  /*a570*/  IMAD R17, R6, R82.reuse, R17 ;  /* 0x0000005206117224 */ /* 0x080fe200078e0211 */
[----:B------:R-:W-:Y:S01]  /*a580*/  MOV R5, R129 ;  /* 0x0000008100057202 */ /* 0x000fe20000000f00 */
[-C--:B------:R-:W-:Y:S01]  /*a590*/  IMAD R18, R7, R82.reuse, R18 ;  /* 0x0000005207127224 */ /* 0x080fe200078e0212 */
[----:B------:R-:W-:Y:S01]  /*a5a0*/  SHF.R.S32.HI R7, RZ, 0x18, R127 ;  /* 0x00000018ff077819 */ /* 0x000fe2000001147f */
[----:B------:R-:W-:Y:S01]  /*a5b0*/  IMAD R23, R87, R82, R23 ;  /* 0x0000005257177224 */ /* 0x000fe200078e0217 */
[----:B------:R-:W-:Y:S01]  /*a5c0*/  I2IP.S8.S32.SAT R87, R2, R0, R19 ;  /* 0x0000000002577239 */ /* 0x000fe20000001413 */
[----:B------:R-:W-:Y:S01]  /*a5d0*/  IMAD R20, R3, R82, R20 ;  /* 0x0000005203147224 */ /* 0x000fe200078e0214 */
[----:B------:R-:W-:Y:S01]  /*a5e0*/  SHF.R.S32.HI R3, RZ, 0x18, R130 ;  /* 0x00000018ff037819 */ /* 0x000fe20000011482 */
[C---:B------:R-:W-:Y:S01]  /*a5f0*/  IMAD R22, R78.reuse, R26, RZ ;  /* 0x0000001a4e167224 */ /* 0x040fe200078e02ff */
[----:B------:R-:W-:Y:S01]  /*a600*/  I2IP.S8.S32.SAT R18, R23, R18, RZ ;  /* 0x0000001217127239 */ /* 0x000fe200000014ff */
[----:B------:R-:W-:Y:S01]  /*a610*/  IMAD R27, R78, R27, RZ ;  /* 0x0000001b4e1b7224 */ /* 0x000fe200078e02ff */
[----:B------:R1:W-:Y:S01]  /*a620*/  STS.128 [R153+UR49+0xa200], R84 ;  /* 0x00a2005499007988 */ /* 0x0003e20008000c31 */
[----:B------:R-:W-:Y:S01]  /*a630*/  IMAD R21, R4, R82, R21 ;  /* 0x0000005204157224 */ /* 0x000fe200078e0215 */
[----:B------:R-:W-:Y:S01]  /*a640*/  I2IP.S8.S32.SAT R16, R17, R16, R18 ;  /* 0x0000001011107239 */ /* 0x000fe20000001412 */
[-C--:B------:R-:W-:Y:S01]  /*a650*/  IMAD R22, R3, R82.reuse, R22 ;  /* 0x0000005203167224 */ /* 0x080fe200078e0216 */
[----:B------:R-:W-:Y:S01]  /*a660*/  SHF.R.S32.HI R0, RZ, 0x18, R128 ;  /* 0x00000018ff007819 */ /* 0x000fe20000011480 */
[----:B------:R-:W-:Y:S01]  /*a670*/  IMAD R27, R88, R82, R27 ;  /* 0x00000052581b7224 */ /* 0x000fe200078e021b */
[----:B------:R-:W-:Y:S01]  /*a680*/  SHF.R.S32.HI R96, RZ, 0x18, R97 ;  /* 0x00000018ff607819 */ /* 0x000fe20000011461 */
[C---:B------:R-:W-:Y:S01]  /*a690*/  IMAD R26, R78.reuse, R30, RZ ;  /* 0x0000001e4e1a7224 */ /* 0x040fe200078e02ff */
[----:B------:R-:W-:Y:S01]  /*a6a0*/  SHF.L.U32 R106, R97, 0x8, RZ ;  /* 0x00000008616a7819 */ /* 0x000fe200000006ff */
[----:B------:R-:W-:Y:S01]  /*a6b0*/  IMAD R24, R5, R82, R24 ;  /* 0x0000005205187224 */ /* 0x000fe200078e0218 */
[----:B------:R-:W-:Y:S01]  /*a6c0*/  I2IP.S8.S32.SAT R17, R27, R22, RZ ;  /* 0x000000161b117239 */ /* 0x000fe200000014ff */
[----:B------:R-:W-:Y:S01]  /*a6d0*/  IMAD R31, R78, R31, RZ ;  /* 0x0000001f4e1f7224 */ /* 0x000fe200078e02ff */
[----:B------:R-:W-:Y:S01]  /*a6e0*/  SHF.R.S32.HI R5, RZ, 0x18, R124 ;  /* 0x00000018ff057819 */ /* 0x000fe2000001147c */
[----:B------:R-:W-:Y:S01]  /*a6f0*/  IMAD R25, R0, R82, R25 ;  /* 0x0000005200197224 */ /* 0x000fe200078e0219 */
[----:B------:R-:W-:Y:S01]  /*a700*/  I2IP.S8.S32.SAT R17, R21, R20, R17 ;  /* 0x0000001415117239 */ /* 0x000fe20000001411 */
[-C--:B------:R-:W-:Y:S01]  /*a710*/  IMAD R26, R7, R82.reuse, R26 ;  /* 0x00000052071a7224 */ /* 0x080fe200078e021a */
[----:B------:R-:W-:Y:S01]  /*a720*/  SHF.R.S32.HI R0, RZ, 0x18, R125 ;  /* 0x00000018ff007819 */ /* 0x000fe2000001147d */
[----:B------:R-:W-:Y:S01]  /*a730*/  IMAD.MOV.U32 R3, RZ, RZ, R126 ;  /* 0x000000ffff037224 */ /* 0x000fe200078e007e */
[----:B------:R-:W-:Y:S01]  /*a740*/  SHF.R.S32.HI R7, RZ, 0x18, R118 ;  /* 0x00000018ff077819 */ /* 0x000fe20000011476 */
[----:B------:R-:W-:Y:S01]  /*a750*/  IMAD R31, R89, R82, R31 ;  /* 0x00000052591f7224 */ /* 0x000fe200078e021f */
[----:B------:R-:W-:Y:S01]  /*a760*/  SHF.R.S32.HI R97, RZ, 0x18, R98 ;  /* 0x00000018ff617819 */ /* 0x000fe20000011462 */
[----:B------:R-:W-:Y:S01]  /*a770*/  IMAD R30, R78, R34, RZ ;  /* 0x000000224e1e7224 */ /* 0x000fe200078e02ff */
[----:B------:R-:W-:Y:S01]  /*a780*/  SHF.L.U32 R103, R98, 0x8, RZ ;  /* 0x0000000862677819 */ /* 0x000fe200000006ff */
[----:B------:R-:W-:Y:S01]  /*a790*/  IMAD R28, R3, R82, R28 ;  /* 0x00000052031c7224 */ /* 0x000fe200078e021c */
[----:B------:R-:W-:Y:S01]  /*a7a0*/  I2IP.S8.S32.SAT R18, R31, R26, RZ ;  /* 0x0000001a1f127239 */ /* 0x000fe200000014ff */
[----:B------:R-:W-:Y:S01]  /*a7b0*/  IMAD R35, R78, R35, RZ ;  /* 0x000000234e237224 */ /* 0x000fe200078e02ff */
[----:B------:R-:W-:Y:S01]  /*a7c0*/  MOV R3, R123 ;  /* 0x0000007b00037202 */ /* 0x000fe20000000f00 */
[----:B------:R-:W-:Y:S01]  /*a7d0*/  IMAD R29, R0, R82, R29 ;  /* 0x00000052001d7224 */ /* 0x000fe200078e021d */
[----:B------:R-:W-:Y:S01]  /*a7e0*/  I2IP.S8.S32.SAT R18, R25, R24, R18 ;  /* 0x0000001819127239 */ /* 0x000fe20000001412 */
[-C--:B------:R-:W-:Y:S01]  /*a7f0*/  IMAD R30, R5, R82.reuse, R30 ;  /* 0x00000052051e7224 */ /* 0x080fe200078e021e */
[----:B------:R-:W-:Y:S01]  /*a800*/  SHF.R.S32.HI R0, RZ, 0x18, R122 ;  /* 0x00000018ff007819 */ /* 0x000fe2000001147a */
[----:B------:R-:W-:Y:S01]  /*a810*/  IMAD R35, R90, R82, R35 ;  /* 0x000000525a237224 */ /* 0x000fe200078e0223 */
[----:B------:R-:W-:Y:S01]  /*a820*/  MOV R5, R120 ;  /* 0x0000007800057202 */ /* 0x000fe20000000f00 */
[----:B------:R-:W-:Y:S01]  /*a830*/  IMAD R32, R3, R82, R32 ;  /* 0x0000005203207224 */ /* 0x000fe200078e0220 */
[----:B------:R-:W-:Y:S01]  /*a840*/  SHF.R.S32.HI R3, RZ, 0x18, R121 ;  /* 0x00000018ff037819 */ /* 0x000fe20000011479 */
[C---:B------:R-:W-:Y:S01]  /*a850*/  IMAD R34, R78.reuse, R38, RZ ;  /* 0x000000264e227224 */ /* 0x040fe200078e02ff */
[----:B------:R-:W-:Y:S01]  /*a860*/  I2IP.S8.S32.SAT R19, R35, R30, RZ ;  /* 0x0000001e23137239 */ /* 0x000fe200000014ff */
[----:B------:R-:W-:Y:S01]  /*a870*/  IMAD R39, R78, R39, RZ ;  /* 0x000000274e277224 */ /* 0x000fe200078e02ff */
[----:B------:R-:W-:Y:S01]  /*a880*/  SHF.R.S32.HI R98, RZ, 0x18, R99 ;  /* 0x00000018ff627819 */ /* 0x000fe20000011463 */
[----:B------:R-:W-:Y:S01]  /*a890*/  IMAD R33, R0, R82, R33 ;  /* 0x0000005200217224 */ /* 0x000fe200078e0221 */
[----:B------:R-:W-:Y:S01]  /*a8a0*/  I2IP.S8.S32.SAT R19, R29, R28, R19 ;  /* 0x0000001c1d137239 */ /* 0x000fe20000001413 */
[-C--:B------:R-:W-:Y:S01]  /*a8b0*/  IMAD R34, R3, R82.reuse, R34 ;  /* 0x0000005203227224 */ /* 0x080fe200078e0222 */
[----:B------:R-:W-:Y:S01]  /*a8c0*/  SHF.R.S32.HI R0, RZ, 0x18, R119 ;  /* 0x00000018ff007819 */ /* 0x000fe20000011477 */
[----:B------:R-:W-:Y:S01]  /*a8d0*/  IMAD R39, R91, R82, R39 ;  /* 0x000000525b277224 */ /* 0x000fe200078e0227 */
[----:B------:R-:W-:Y:S01]  /*a8e0*/  MOV R3, R117 ;  /* 0x0000007500037202 */ /* 0x000fe20000000f00 */
[C---:B------:R-:W-:Y:S01]  /*a8f0*/  IMAD R38, R78.reuse, R42, RZ ;  /* 0x0000002a4e267224 */ /* 0x040fe200078e02ff */
[----:B------:R1:W-:Y:S01]  /*a900*/  STS.128 [R172+0xa200], R16 ;  /* 0x00a20010ac007388 */ /* 0x0003e20000000c00 */
        /* <DEDUP_REMOVED lines=8> */
[-C--:B------:R-:W-:Y:S01]  /*a990*/  IMAD R43, R92, R82.reuse, R43 ;  /* 0x000000525c2b7224 */ /* 0x080fe200078e022b */
[----:B------:R-:W-:Y:S01]  /*a9a0*/  SHF.R.S32.HI R7, RZ, 0x18, R112 ;  /* 0x00000018ff077819 */ /* 0x000fe20000011470 */
[----:B------:R-:W-:Y:S01]  /*a9b0*/  IMAD R40, R3, R82, R40 ;  /* 0x0000005203287224 */ /* 0x000fe200078e0228 */
[----:B------:R-:W-:Y:S01]  /*a9c0*/  SHF.R.S32.HI R3, RZ, 0x18, R115 ;  /* 0x00000018ff037819 */ /* 0x000fe20000011473 */
[C---:B------:R-:W-:Y:S01]  /*a9d0*/  IMAD R42, R78.reuse, R46, RZ ;  /* 0x0000002e4e2a7224 */ /* 0x040fe200078e02ff */
[----:B------:R-:W-:Y:S01]  /*a9e0*/  I2IP.S8.S32.SAT R38, R43, R38, RZ ;  /* 0x000000262b267239 */ /* 0x000fe200000014ff */
[----:B------:R-:W-:Y:S01]  /*a9f0*/  IMAD R47, R78, R47, RZ ;  /* 0x0000002f4e2f7224 */ /* 0x000fe200078e02ff */
[----:B------:R-:W-:Y:S01]  /*aa00*/  SHF.L.U32 R100, R99, 0x8, RZ ;  /* 0x0000000863647819 */ /* 0x000fe200000006ff */
[----:B------:R-:W-:Y:S01]  /*aa10*/  IMAD R41, R0, R82, R41 ;  /* 0x0000005200297224 */ /* 0x000fe200078e0229 */
[----:B------:R-:W-:Y:S01]  /*aa20*/  I2IP.S8.S32.SAT R33, R37, R36, R38 ;  /* 0x0000002425217239 */ /* 0x000fe20000001426 */
[-C--:B------:R-:W-:Y:S01]  /*aa30*/  IMAD R42, R3, R82.reuse, R42 ;  /* 0x00000052032a7224 */ /* 0x080fe200078e022a */
[----:B------:R-:W-:Y:S01]  /*aa40*/  SHF.R.S32.HI R0, RZ, 0x18, R113 ;  /* 0x00000018ff007819 */ /* 0x000fe20000011471 */
[----:B------:R-:W-:Y:S01]  /*aa50*/  IMAD R47, R93, R82, R47 ;  /* 0x000000525d2f7224 */ /* 0x000fe200078e022f */
[----:B------:R-:W-:Y:S01]  /*aa60*/  IADD3 R76, PT, PT, R76, 0x1, RZ ;  /* 0x000000014c4c7810 */ /* 0x000fe20007ffe0ff */
[C---:B------:R-:W-:Y:S02]  /*aa70*/  IMAD R46, R78.reuse, R50, RZ ;  /* 0x000000324e2e7224 */ /* 0x040fe400078e02ff */
        /* <DEDUP_REMOVED lines=8> */
[----:B------:R-:W-:Y:S02]  /*ab00*/  IMAD.MOV.U32 R3, RZ, RZ, R111 ;  /* 0x000000ffff037224 */ /* 0x000fe400078e006f */
[-C--:B------:R-:W-:Y:S02]  /*ab10*/  IMAD R51, R94, R82.reuse, R51 ;  /* 0x000000525e337224 */ /* 0x080fe400078e0233 */
[----:B------:R-:W-:Y:S01]  /*ab20*/  IMAD R48, R3, R82, R48 ;  /* 0x0000005203307224 */ /* 0x000fe200078e0230 */
[----:B------:R-:W-:Y:S01]  /*ab30*/  SHF.R.S32.HI R3, RZ, 0x18, R109 ;  /* 0x00000018ff037819 */ /* 0x000fe2000001146d */
[C---:B------:R-:W-:Y:S01]  /*ab40*/  IMAD R50, R78.reuse, R54, RZ ;  /* 0x000000364e327224 */ /* 0x040fe200078e02ff */
[----:B------:R-:W-:Y:S01]  /*ab50*/  I2IP.S8.S32.SAT R35, R51, R46, RZ ;  /* 0x0000002e33237239 */ /* 0x000fe200000014ff */
[----:B------:R-:W-:Y:S02]  /*ab60*/  IMAD R55, R78, R55, RZ ;  /* 0x000000374e377224 */ /* 0x000fe400078e02ff */
[----:B------:R-:W-:Y:S01]  /*ab70*/  IMAD R49, R0, R82, R49 ;  /* 0x0000005200317224 */ /* 0x000fe200078e0231 */
[----:B------:R-:W-:Y:S01]  /*ab80*/  I2IP.S8.S32.SAT R35, R45, R44, R35 ;  /* 0x0000002c2d237239 */ /* 0x000fe20000001423 */
[-C--:B------:R-:W-:Y:S01]  /*ab90*/  IMAD R50, R3, R82.reuse, R50 ;  /* 0x0000005203327224 */ /* 0x080fe200078e0232 */
[----:B------:R-:W-:Y:S01]  /*aba0*/  SHF.R.S32.HI R0, RZ, 0x18, R107 ;  /* 0x00000018ff007819 */ /* 0x000fe2000001146b */
[----:B------:R-:W-:Y:S01]  /*abb0*/  IMAD R55, R95, R82, R55 ;  /* 0x000000525f377224 */ /* 0x000fe200078e0237 */
[----:B------:R-:W-:Y:S01]  /*abc0*/  SHF.R.S32.HI R3, RZ, 0x18, R106 ;  /* 0x00000018ff037819 */ /* 0x000fe2000001146a */
        /* <DEDUP_REMOVED lines=11> */
[----:B------:R-:W-:Y:S01]  /*ac80*/  SHF.R.S32.HI R3, RZ, 0x18, R103 ;  /* 0x00000018ff037819 */ /* 0x000fe20000011467 */
[----:B------:R-:W-:Y:S02]  /*ac90*/  IMAD R58, R78, R62, RZ ;  /* 0x0000003e4e3a7224 */ /* 0x000fe400078e02ff */
[----:B------:R-:W-:Y:S01]  /*aca0*/  IMAD R56, R5, R82, R56 ;  /* 0x0000005205387224 */ /* 0x000fe200078e0238 */
[----:B------:R-:W-:Y:S01]  /*acb0*/  MOV R5, R102 ;  /* 0x0000006600057202 */ /* 0x000fe20000000f00 */
[----:B------:R-:W-:Y:S01]  /*acc0*/  IMAD R57, R0, R82, R57 ;  /* 0x0000005200397224 */ /* 0x000fe200078e0239 */
[----:B------:R-:W-:Y:S01]  /*acd0*/  SHF.R.S32.HI R0, RZ, 0x18, R101 ;  /* 0x00000018ff007819 */ /* 0x000fe20000011465 */
[C---:B------:R-:W-:Y:S01]  /*ace0*/  IMAD R63, R78.reuse, R63, RZ ;  /* 0x0000003f4e3f7224 */ /* 0x040fe200078e02ff */
[----:B------:R-:W-:Y:S01]  /*acf0*/  I2IP.S8.S32.SAT R54, R59, R54, RZ ;  /* 0x000000363b367239 */ /* 0x000fe200000014ff */
[-C--:B------:R-:W-:Y:S01]  /*ad00*/  IMAD R58, R3, R82.reuse, R58 ;  /* 0x00000052033a7224 */ /* 0x080fe200078e023a */
[----:B------:R-:W-:Y:S01]  /*ad10*/  SHF.R.S32.HI R3, RZ, 0x18, R100 ;  /* 0x00000018ff037819 */ /* 0x000fe20000011464 */
[----:B------:R-:W-:Y:S01]  /*ad20*/  IMAD R63, R97, R82, R63 ;  /* 0x00000052613f7224 */ /* 0x000fe200078e023f */
[----:B------:R-:W-:Y:S01]  /*ad30*/  I2IP.S8.S32.SAT R49, R53, R52, R54 ;  /* 0x0000003435317239 */ /* 0x000fe20000001436 */
        /* <DEDUP_REMOVED lines=28> */
.L_x_120:
[----:B------:R-:W-:Y:S05]  /*af00*/  BSYNC.RECONVERGENT B0 ;  /* 0x0000000000007941 */ /* 0x000fea0003800200 */
.L_x_119:
[----:B------:R-:W-:Y:S01]  /*af10*/  BAR.SYNC.DEFER_BLOCKING 0x1, 0x80 ;  /* 0x0042000000007b1d */ /* 0x000fe20000010000 */
[----:B------:R-:W-:Y:S01]  /*af20*/  ISETP.NE.AND P2, PT, R168, RZ, PT ;  /* 0x000000ffa800720c */ /* 0x000fe20003f45270 */
[----:B------:R-:W-:Y:S01]  /*af30*/  IMAD.IADD R20, R75, 0x1, R150 ;  /* 0x000000014b147824 */ /* 0x000fe200078e0296 */
[----:B------:R-:W-:Y:S01]  /*af40*/  ISETP.NE.AND P0, PT, R169, 0x2, PT ;  /* 0x00000002a900780c */ /* 0x000fe20003f05270 */
[----:B------:R-:W-:Y:S01]  /*af50*/  IMAD.IADD R21, R77, 0x1, R152 ;  /* 0x000000014d157824 */ /* 0x000fe200078e0298 */
[----:B------:R-:W-:Y:S02]  /*af60*/  ISETP.NE.AND P1, PT, R76, 0x2, PT ;  /* 0x000000024c00780c */ /* 0x000fe40003f25270 */
[----:B------:R-:W-:Y:S02]  /*af70*/  SEL R0, RZ, 0x1, P0 ;  /* 0x00000001ff007807 */ /* 0x000fe40000000000 */
[----:B------:R-:W-:Y:S02]  /*af80*/  SEL R3, RZ, 0x1, P1 ;  /* 0x00000001ff037807 */ /* 0x000fe40000800000 */
[----:B------:R-:W-:Y:S02]  /*af90*/  LOP3.LUT R161, R161, R0, RZ, 0x3c, !PT ;  /* 0x00000000a1a17212 */ /* 0x000fe400078e3cff */
[----:B------:R-:W-:Y:S02]  /*afa0*/  LOP3.LUT R162, R162, R3, RZ, 0x3c, !PT ;  /* 0x00000003a2a27212 */ /* 0x000fe400078e3cff */
[----:B------:R-:W-:Y:S02]  /*afb0*/  @P2 R2UR UR36, R158 ;  /* 0x000000009e2422ca */ /* 0x000fe400000e0000 */
[----:B------:R-:W-:Y:S02]  /*afc0*/  SEL R169, R169, RZ, P0 ;  /* 0x000000ffa9a97207 */ /* 0x000fe40000000000 */
[----:B------:R-:W-:Y:S01]  /*afd0*/  SEL R76, R76, RZ, P1 ;  /* 0x000000ff4c4c7207 */ /* 0x000fe20000800000 */
[----:B------:R-:W-:Y:S10]  /*afe0*/  @P2 BRA `(.L_x_121) ;  /* 0xffffff9800a82947 */ /* 0x000ff4000383ffff */
[----:B------:R-:W-:Y:S05]  /*aff0*/  EXIT ;  /* 0x000000000000794d */ /* 0x000fea0003800000 */
.L_x_19:
[----:B--2---:R2:W1:Y:S02]  /*b000*/  SYNCS.PHASECHK.TRANS64.TRYWAIT P0, [R3+URZ+0xd0], R2 ;  /* 0x0000d002030075a7 */ /* 0x00446400080011ff */
[----:B-1----:R-:W-:Y:S05]  /*b010*/  @!P0 NANOSLEEP.SYNCS 0x989680 ;  /* 0x009896800000895d */ /* 0x002fea0003900000 */
[----:B------:R-:W1:Y:S02]  /*b020*/  @!P0 SYNCS.PHASECHK.TRANS64 P0, [R3+URZ+0xd0], R2 ;  /* 0x0000d002030085a7 */ /* 0x000e6400080010ff */
[----:B-1----:R-:W-:Y:S05]  /*b030*/  @!P0 BRA `(.L_x_19) ;  /* 0xfffffffc00f08947 */ /* 0x002fea000383ffff */
[----:B------:R-:W-:Y:S05]  /*b040*/  BRA `(.L_x_122) ;  /* 0xffffff6400507947 */ /* 0x000fea000383ffff */
.L_x_22:
[----:B-1----:R-:W-:-:S07]  /*b050*/  MOV R2, UR33 ;  /* 0x0000002100027c02 */ /* 0x002fce0008000f00 */
.L_x_123:
[----:B-1----:R1:W2:Y:S02]  /*b060*/  SYNCS.PHASECHK.TRANS64.TRYWAIT P0, [R2+URZ+0x18], R5 ;  /* 0x00001805020075a7 */ /* 0x0022a400080011ff */
[----:B--2---:R-:W-:Y:S05]  /*b070*/  @!P0 NANOSLEEP.SYNCS 0x989680 ;  /* 0x009896800000895d */ /* 0x004fea0003900000 */
[----:B------:R-:W2:Y:S02]  /*b080*/  @!P0 SYNCS.PHASECHK.TRANS64 P0, [R2+URZ+0x18], R5 ;  /* 0x00001805020085a7 */ /* 0x000ea400080010ff */
[----:B--2---:R-:W-:Y:S05]  /*b090*/  @!P0 BRA `(.L_x_123) ;  /* 0xfffffffc00f08947 */ /* 0x004fea000383ffff */
[----:B------:R-:W-:Y:S05]  /*b0a0*/  BRA `(.L_x_21) ;  /* 0xffffff6400a07947 */ /* 0x000fea000383ffff */
.L_x_28:
[----:B-1----:R-:W-:-:S07]  /*b0b0*/  MOV R2, UR17 ;  /* 0x0000001100027c02 */ /* 0x002fce0008000f00 */
.L_x_124:
[----:B-1----:R1:W2:Y:S02]  /*b0c0*/  SYNCS.PHASECHK.TRANS64.TRYWAIT P0, [R2+URZ+0x18], R5 ;  /* 0x00001805020075a7 */ /* 0x0022a400080011ff */
[----:B--2---:R-:W-:Y:S05]  /*b0d0*/  @!P0 NANOSLEEP.SYNCS 0x989680 ;  /* 0x009896800000895d */ /* 0x004fea0003900000 */
[----:B------:R-:W2:Y:S02]  /*b0e0*/  @!P0 SYNCS.PHASECHK.TRANS64 P0, [R2+URZ+0x18], R5 ;  /* 0x00001805020085a7 */ /* 0x000ea400080010ff */
[----:B--2---:R-:W-:Y:S05]  /*b0f0*/  @!P0 BRA `(.L_x_124) ;  /* 0xfffffffc00f08947 */ /* 0x004fea000383ffff */
[----:B------:R-:W-:Y:S05]  /*b100*/  BRA `(.L_x_27) ;  /* 0xffffff6800487947 */ /* 0x000fea000383ffff */
.L_x_32:
[----:B-1----:R1:W2:Y:S02]  /*b110*/  SYNCS.PHASECHK.TRANS64.TRYWAIT P0, [R2+URZ+0x80], R3 ;  /* 0x00008003020075a7 */ /* 0x0022a400080011ff */
[----:B--2---:R-:W-:Y:S05]  /*b120*/  @!P0 NANOSLEEP.SYNCS 0x989680 ;  /* 0x009896800000895d */ /* 0x004fea0003900000 */
[----:B------:R-:W2:Y:S02]  /*b130*/  @!P0 SYNCS.PHASECHK.TRANS64 P0, [R2+URZ+0x80], R3 ;  /* 0x00008003020085a7 */ /* 0x000ea400080010ff */
[----:B--2---:R-:W-:Y:S05]  /*b140*/  @!P0 BRA `(.L_x_32) ;  /* 0xfffffffc00f08947 */ /* 0x004fea000383ffff */
[----:B------:R-:W-:Y:S05]  /*b150*/  BRA `(.L_x_125) ;  /* 0xffffff6800d87947 */ /* 0x000fea000383ffff */
.L_x_36:
[----:B----4-:R-:W-:-:S07]  /*b160*/  MOV R0, UR5 ;  /* 0x0000000500007c02 */ /* 0x010fce0008000f00 */
.L_x_126:
[----:B-1----:R1:W2:Y:S02]  /*b170*/  SYNCS.PHASECHK.TRANS64.TRYWAIT P0, [R0+URZ], R3 ;  /* 0x00000003000075a7 */ /* 0x0022a400080011ff */
[----:B--2---:R-:W-:Y:S05]  /*b180*/  @!P0 NANOSLEEP.SYNCS 0x989680 ;  /* 0x009896800000895d */ /* 0x004fea0003900000 */
[----:B------:R-:W2:Y:S02]  /*b190*/  @!P0 SYNCS.PHASECHK.TRANS64 P0, [R0+URZ], R3 ;  /* 0x00000003000085a7 */ /* 0x000ea400080010ff */
[----:B--2---:R-:W-:Y:S05]  /*b1a0*/  @!P0 BRA `(.L_x_126) ;  /* 0xfffffffc00f08947 */ /* 0x004fea000383ffff */
[----:B------:R-:W-:Y:S05]  /*b1b0*/  BRA `(.L_x_127) ;  /* 0xffffff7000487947 */ /* 0x000fea000383ffff */
.L_x_37:
[----:B----4-:R-:W-:-:S07]  /*b1c0*/  MOV R0, UR5 ;  /* 0x0000000500007c02 */ /* 0x010fce0008000f00 */
.L_x_128:
[----:B-1----:R1:W2:Y:S02]  /*b1d0*/  SYNCS.PHASECHK.TRANS64.TRYWAIT P0, [R0+URZ], R3 ;  /* 0x00000003000075a7 */ /* 0x0022a400080011ff */
[----:B--2---:R-:W-:Y:S05]  /*b1e0*/  @!P0 NANOSLEEP.SYNCS 0x989680 ;  /* 0x009896800000895d */ /* 0x004fea0003900000 */
[----:B------:R-:W2:Y:S02]  /*b1f0*/  @!P0 SYNCS.PHASECHK.TRANS64 P0, [R0+URZ], R3 ;  /* 0x00000003000085a7 */ /* 0x000ea400080010ff */
[----:B--2---:R-:W-:Y:S05]  /*b200*/  @!P0 BRA `(.L_x_128) ;  /* 0xfffffffc00f08947 */ /* 0x004fea000383ffff */
[----:B------:R-:W-:Y:S05]  /*b210*/  BRA `(.L_x_129) ;  /* 0xffffff7000547947 */ /* 0x000fea000383ffff */
.L_x_40:
[----:B-1----:R1:W2:Y:S02]  /*b220*/  SYNCS.PHASECHK.TRANS64.TRYWAIT P0, [R0+URZ+0xc0], R5 ;  /* 0x0000c005000075a7 */ /* 0x0022a400080011ff */
[----:B--2---:R-:W-:Y:S05]  /*b230*/  @!P0 NANOSLEEP.SYNCS 0x989680 ;  /* 0x009896800000895d */ /* 0x004fea0003900000 */
[----:B------:R-:W2:Y:S02]  /*b240*/  @!P0 SYNCS.PHASECHK.TRANS64 P0, [R0+URZ+0xc0], R5 ;  /* 0x0000c005000085a7 */ /* 0x000ea400080010ff */
[----:B--2---:R-:W-:Y:S05]  /*b250*/  @!P0 BRA `(.L_x_40) ;  /* 0xfffffffc00f08947 */ /* 0x004fea000383ffff */
[----:B------:R-:W-:Y:S05]  /*b260*/  BRA `(.L_x_130) ;  /* 0xffffff7000b07947 */ /* 0x000fea000383ffff */
.L_x_41:
[----:B------:R-:W-:-:S07]  /*b270*/  MOV R0, UR5 ;  /* 0x0000000500007c02 */ /* 0x000fce0008000f00 */
.L_x_131:
[----:B-1----:R1:W2:Y:S02]  /*b280*/  SYNCS.PHASECHK.TRANS64.TRYWAIT P0, [R0+URZ+0x90], R5 ;  /* 0x00009005000075a7 */ /* 0x0022a400080011ff */
[----:B--2---:R-:W-:Y:S05]  /*b290*/  @!P0 NANOSLEEP.SYNCS 0x989680 ;  /* 0x009896800000895d */ /* 0x004fea0003900000 */
[----:B------:R-:W2:Y:S02]  /*b2a0*/  @!P0 SYNCS.PHASECHK.TRANS64 P0, [R0+URZ+0x90], R5 ;  /* 0x00009005000085a7 */ /* 0x000ea400080010ff */
[----:B--2---:R-:W-:Y:S05]  /*b2b0*/  @!P0 BRA `(.L_x_131) ;  /* 0xfffffffc00f08947 */ /* 0x004fea000383ffff */
[----:B------:R-:W-:Y:S05]  /*b2c0*/  BRA `(.L_x_132) ;  /* 0xffffff7000c07947 */ /* 0x000fea000383ffff */
.L_x_42:
[----:B-1----:R1:W2:Y:S02]  /*b2d0*/  SYNCS.PHASECHK.TRANS64.TRYWAIT P1, [R0+URZ+0x80], R5 ;  /* 0x00008005000075a7 */ /* 0x0022a400080211ff */
[----:B--2---:R-:W-:Y:S05]  /*b2e0*/  @!P1 NANOSLEEP.SYNCS 0x989680 ;  /* 0x009896800000995d */ /* 0x004fea0003900000 */
[----:B------:R-:W2:Y:S02]  /*b2f0*/  @!P1 SYNCS.PHASECHK.TRANS64 P1, [R0+URZ+0x80], R5 ;  /* 0x00008005000095a7 */ /* 0x000ea400080210ff */
[----:B--2---:R-:W-:Y:S05]  /*b300*/  @!P1 BRA `(.L_x_42) ;  /* 0xfffffffc00f09947 */ /* 0x004fea000383ffff */
[----:B------:R-:W-:Y:S05]  /*b310*/  BRA `(.L_x_133) ;  /* 0xffffff7000f07947 */ /* 0x000fea000383ffff */
.L_x_45:
[----:B------:R-:W-:-:S07]  /*b320*/  MOV R0, UR5 ;  /* 0x0000000500007c02 */ /* 0x000fce0008000f00 */
.L_x_134:
[----:B-1----:R1:W2:Y:S02]  /*b330*/  SYNCS.PHASECHK.TRANS64.TRYWAIT P0, [R0+URZ+0x90], R3 ;  /* 0x00009003000075a7 */ /* 0x0022a400080011ff */
[----:B--2---:R-:W-:Y:S05]  /*b340*/  @!P0 NANOSLEEP.SYNCS 0x989680 ;  /* 0x009896800000895d */ /* 0x004fea0003900000 */
[----:B------:R-:W2:Y:S02]  /*b350*/  @!P0 SYNCS.PHASECHK.TRANS64 P0, [R0+URZ+0x90], R3 ;  /* 0x00009003000085a7 */ /* 0x000ea400080010ff */
[----:B--2---:R-:W-:Y:S05]  /*b360*/  @!P0 BRA `(.L_x_134) ;  /* 0xfffffffc00f08947 */ /* 0x004fea000383ffff */
[----:B------:R-:W-:Y:S05]  /*b370*/  BRA `(.L_x_44) ;  /* 0xffffff7400447947 */ /* 0x000fea000383ffff */
.L_x_52:
[----:B-1----:R1:W2:Y:S02]  /*b380*/  SYNCS.PHASECHK.TRANS64.TRYWAIT P1, [R0+URZ+0x80], R5 ;  /* 0x00008005000075a7 */ /* 0x0022a400080211ff */
[----:B--2---:R-:W-:Y:S05]  /*b390*/  @!P1 NANOSLEEP.SYNCS 0x989680 ;  /* 0x009896800000995d */ /* 0x004fea0003900000 */
[----:B------:R-:W2:Y:S02]  /*b3a0*/  @!P1 SYNCS.PHASECHK.TRANS64 P1, [R0+URZ+0x80], R5 ;  /* 0x00008005000095a7 */ /* 0x000ea400080210ff */
[----:B--2---:R-:W-:Y:S05]  /*b3b0*/  @!P1 BRA `(.L_x_52) ;  /* 0xfffffffc00f09947 */ /* 0x004fea000383ffff */
[----:B------:R-:W-:Y:S05]  /*b3c0*/  BRA `(.L_x_135) ;  /* 0xffffff7800b47947 */ /* 0x000fea000383ffff */
.L_x_53:
[----:B------:R-:W-:-:S07]  /*b3d0*/  MOV R3, UR7 ;  /* 0x0000000700037c02 */ /* 0x000fce0008000f00 */
.L_x_136:
[----:B-1----:R1:W2:Y:S02]  /*b3e0*/  SYNCS.PHASECHK.TRANS64.TRYWAIT P0, [R3+URZ+0xb0], R0 ;  /* 0x0000b000030075a7 */ /* 0x0022a400080011ff */
[----:B--2---:R-:W-:Y:S05]  /*b3f0*/  @!P0 NANOSLEEP.SYNCS 0x989680 ;  /* 0x009896800000895d */ /* 0x004fea0003900000 */
[----:B------:R-:W2:Y:S02]  /*b400*/  @!P0 SYNCS.PHASECHK.TRANS64 P0, [R3+URZ+0xb0], R0 ;  /* 0x0000b000030085a7 */ /* 0x000ea400080010ff */
[----:B--2---:R-:W-:Y:S05]  /*b410*/  @!P0 BRA `(.L_x_136) ;  /* 0xfffffffc00f08947 */ /* 0x004fea000383ffff */
[----:B------:R-:W-:Y:S05]  /*b420*/  BRA `(.L_x_137) ;  /* 0xffffff7800ec7947 */ /* 0x000fea000383ffff */
.L_x_56:
[----:B------:R-:W-:Y:S07]  /*b430*/  MOV R0, UR6 ;  /* 0x0000000600007c02 */ /* 0x000fee0008000f00 */
.L_x_138:
[----:B-1----:R1:W2:Y:S02]  /*b440*/  SYNCS.PHASECHK.TRANS64.TRYWAIT P0, [R0+URZ], R3 ;  /* 0x00000003000075a7 */ /* 0x0022a400080011ff */
[----:B--2---:R-:W-:Y:S05]  /*b450*/  @!P0 NANOSLEEP.SYNCS 0x989680 ;  /* 0x009896800000895d */ /* 0x004fea0003900000 */
[----:B------:R-:W2:Y:S02]  /*b460*/  @!P0 SYNCS.PHASECHK.TRANS64 P0, [R0+URZ], R3 ;  /* 0x00000003000085a7 */ /* 0x000ea400080010ff */
[----:B--2---:R-:W-:Y:S05]  /*b470*/  @!P0 BRA `(.L_x_138) ;  /* 0xfffffffc00f08947 */ /* 0x004fea000383ffff */
[----:B------:R-:W-:Y:S05]  /*b480*/  BRA `(.L_x_55) ;  /* 0xffffff7c00087947 */ /* 0x000fea000383ffff */
.L_x_59:
[----:B------:R-:W-:-:S07]  /*b490*/  MOV R0, UR6 ;  /* 0x0000000600007c02 */ /* 0x000fce0008000f00 */
.L_x_139:
[----:B--2---:R2:W4:Y:S02]  /*b4a0*/  SYNCS.PHASECHK.TRANS64.TRYWAIT P0, [R0+URZ], R3 ;  /* 0x00000003000075a7 */ /* 0x00452400080011ff */
[----:B----4-:R-:W-:Y:S05]  /*b4b0*/  @!P0 NANOSLEEP.SYNCS 0x989680 ;  /* 0x009896800000895d */ /* 0x010fea0003900000 */
[----:B------:R-:W4:Y:S02]  /*b4c0*/  @!P0 SYNCS.PHASECHK.TRANS64 P0, [R0+URZ], R3 ;  /* 0x00000003000085a7 */ /* 0x000f2400080010ff */
[----:B----4-:R-:W-:Y:S05]  /*b4d0*/  @!P0 BRA `(.L_x_139) ;  /* 0xfffffffc00f08947 */ /* 0x010fea000383ffff */
[----:B------:R-:W-:Y:S05]  /*b4e0*/  BRA `(.L_x_140) ;  /* 0xffffff7c00e47947 */ /* 0x000fea000383ffff */
.L_x_60:
[----:B------:R-:W-:-:S07]  /*b4f0*/  MOV R0, UR7 ;  /* 0x0000000700007c02 */ /* 0x000fce0008000f00 */
.L_x_141:
[----:B-1----:R1:W2:Y:S02]  /*b500*/  SYNCS.PHASECHK.TRANS64.TRYWAIT P0, [R0+URZ], R3 ;  /* 0x00000003000075a7 */ /* 0x0022a400080011ff */
[----:B--2---:R-:W-:Y:S05]  /*b510*/  @!P0 NANOSLEEP.SYNCS 0x989680 ;  /* 0x009896800000895d */ /* 0x004fea0003900000 */
[----:B------:R-:W2:Y:S02]  /*b520*/  @!P0 SYNCS.PHASECHK.TRANS64 P0, [R0+URZ], R3 ;  /* 0x00000003000085a7 */ /* 0x000ea400080010ff */
[----:B--2---:R-:W-:Y:S05]  /*b530*/  @!P0 BRA `(.L_x_141) ;  /* 0xfffffffc00f08947 */ /* 0x004fea000383ffff */
[----:B------:R-:W-:Y:S05]  /*b540*/  BRA `(.L_x_142) ;  /* 0xffffff7c00f07947 */ /* 0x000fea000383ffff */
.L_x_65:
[----:B--2---:R2:W3:Y:S02]  /*b550*/  SYNCS.PHASECHK.TRANS64.TRYWAIT P0, [R0+URZ+0x80], R3 ;  /* 0x00008003000075a7 */ /* 0x0044e400080011ff */
[----:B---3--:R-:W-:Y:S05]  /*b560*/  @!P0 NANOSLEEP.SYNCS 0x989680 ;  /* 0x009896800000895d */ /* 0x008fea0003900000 */
[----:B------:R-:W3:Y:S02]  /*b570*/  @!P0 SYNCS.PHASECHK.TRANS64 P0, [R0+URZ+0x80], R3 ;  /* 0x00008003000085a7 */ /* 0x000ee400080010ff */
[----:B---3--:R-:W-:Y:S05]  /*b580*/  @!P0 BRA `(.L_x_65) ;  /* 0xfffffffc00f08947 */ /* 0x008fea000383ffff */
[----:B------:R-:W-:Y:S05]  /*b590*/  BRA `(.L_x_143) ;  /* 0xffffff8000fc7947 */ /* 0x000fea000383ffff */
.L_x_68:
[----:B------:R-:W-:Y:S07]  /*b5a0*/  MOV R0, UR7 ;  /* 0x0000000700007c02 */ /* 0x000fee0008000f00 */
.L_x_144:
[----:B--2---:R2:W3:Y:S02]  /*b5b0*/  SYNCS.PHASECHK.TRANS64.TRYWAIT P0, [R0+URZ+0x78], R3 ;  /* 0x00007803000075a7 */ /* 0x0044e400080011ff */
[----:B---3--:R-:W-:Y:S05]  /*b5c0*/  @!P0 NANOSLEEP.SYNCS 0x989680 ;  /* 0x009896800000895d */ /* 0x008fea0003900000 */
[----:B------:R-:W3:Y:S02]  /*b5d0*/  @!P0 SYNCS.PHASECHK.TRANS64 P0, [R0+URZ+0x78], R3 ;  /* 0x00007803000085a7 */ /* 0x000ee400080010ff */
[----:B---3--:R-:W-:Y:S05]  /*b5e0*/  @!P0 BRA `(.L_x_144) ;  /* 0xfffffffc00f08947 */ /* 0x008fea000383ffff */
[----:B------:R-:W-:Y:S05]  /*b5f0*/  BRA `(.L_x_67) ;  /* 0xffffff8400dc7947 */ /* 0x000fea000383ffff */
.L_x_71:
[----:B------:R-:W-:Y:S07]  /*b600*/  MOV R3, UR7 ;  /* 0x0000000700037c02 */ /* 0x000fee0008000f00 */
.L_x_145:
[----:B-1----:R1:W2:Y:S02]  /*b610*/  SYNCS.PHASECHK.TRANS64.TRYWAIT P0, [R3+URZ+0x50], R12 ;  /* 0x0000500c030075a7 */ /* 0x0022a400080011ff */
[----:B--2---:R-:W-:Y:S05]  /*b620*/  @!P0 NANOSLEEP.SYNCS 0x989680 ;  /* 0x009896800000895d */ /* 0x004fea0003900000 */
[----:B------:R-:W2:Y:S02]  /*b630*/  @!P0 SYNCS.PHASECHK.TRANS64 P0, [R3+URZ+0x50], R12 ;  /* 0x0000500c030085a7 */ /* 0x000ea400080010ff */
[----:B--2---:R-:W-:Y:S05]  /*b640*/  @!P0 BRA `(.L_x_145) ;  /* 0xfffffffc00f08947 */ /* 0x004fea000383ffff */
[----:B------:R-:W-:Y:S05]  /*b650*/  BRA `(.L_x_146) ;  /* 0xffffff8800547947 */ /* 0x000fea000383ffff */
.L_x_72:
[----:B-1----:R-:W-:Y:S07]  /*b660*/  MOV R3, UR7 ;  /* 0x0000000700037c02 */ /* 0x002fee0008000f00 */
.L_x_147:
[----:B-1----:R1:W2:Y:S02]  /*b670*/  SYNCS.PHASECHK.TRANS64.TRYWAIT P0, [R3+URZ+0x58], R12 ;  /* 0x0000580c030075a7 */ /* 0x0022a400080011ff */
[----:B--2---:R-:W-:Y:S05]  /*b680*/  @!P0 NANOSLEEP.SYNCS 0x989680 ;  /* 0x009896800000895d */ /* 0x004fea0003900000 */
[----:B------:R-:W2:Y:S02]  /*b690*/  @!P0 SYNCS.PHASECHK.TRANS64 P0, [R3+URZ+0x58], R12 ;  /* 0x0000580c030085a7 */ /* 0x000ea400080010ff */
[----:B--2---:R-:W-:Y:S05]  /*b6a0*/  @!P0 BRA `(.L_x_147) ;  /* 0xfffffffc00f08947 */ /* 0x004fea000383ffff */
[----:B------:R-:W-:Y:S05]  /*b6b0*/  BRA `(.L_x_148) ;  /* 0xffffff8800907947 */ /* 0x000fea000383ffff */
.L_x_73:
[----:B-1----:R-:W-:Y:S07]  /*b6c0*/  MOV R3, UR7 ;  /* 0x0000000700037c02 */ /* 0x002fee0008000f00 */
.L_x_149:
[----:B-1----:R1:W2:Y:S02]  /*b6d0*/  SYNCS.PHASECHK.TRANS64.TRYWAIT P0, [R3+URZ+0x60], R12 ;  /* 0x0000600c030075a7 */ /* 0x0022a400080011ff */
[----:B--2---:R-:W-:Y:S05]  /*b6e0*/  @!P0 NANOSLEEP.SYNCS 0x989680 ;  /* 0x009896800000895d */ /* 0x004fea0003900000 */
[----:B------:R-:W2:Y:S02]  /*b6f0*/  @!P0 SYNCS.PHASECHK.TRANS64 P0, [R3+URZ+0x60], R12 ;  /* 0x0000600c030085a7 */ /* 0x000ea400080010ff */
[----:B--2---:R-:W-:Y:S05]  /*b700*/  @!P0 BRA `(.L_x_149) ;  /* 0xfffffffc00f08947 */ /* 0x004fea000383ffff */
[----:B------:R-:W-:Y:S05]  /*b710*/  BRA `(.L_x_150) ;  /* 0xffffff8800d87947 */ /* 0x000fea000383ffff */
.L_x_74:
[----:B------:R-:W-:Y:S07]  /*b720*/  MOV R3, UR7 ;  /* 0x0000000700037c02 */ /* 0x000fee0008000f00 */
.L_x_151:
[----:B-1----:R1:W2:Y:S02]  /*b730*/  SYNCS.PHASECHK.TRANS64.TRYWAIT P0, [R3+URZ+0x68], R12 ;  /* 0x0000680c030075a7 */ /* 0x0022a400080011ff */
[----:B--2---:R-:W-:Y:S05]  /*b740*/  @!P0 NANOSLEEP.SYNCS 0x989680 ;  /* 0x009896800000895d */ /* 0x004fea0003900000 */
[----:B------:R-:W2:Y:S02]  /*b750*/  @!P0 SYNCS.PHASECHK.TRANS64 P0, [R3+URZ+0x68], R12 ;  /* 0x0000680c030085a7 */ /* 0x000ea400080010ff */
[----:B--2---:R-:W-:Y:S05]  /*b760*/  @!P0 BRA `(.L_x_151) ;  /* 0xfffffffc00f08947 */ /* 0x004fea000383ffff */
[----:B------:R-:W-:Y:S05]  /*b770*/  BRA `(.L_x_152) ;  /* 0xffffff8c00607947 */ /* 0x000fea000383ffff */
.L_x_76:
[----:B------:R-:W-:-:S07]  /*b780*/  MOV R0, UR7 ;  /* 0x0000000700007c02 */ /* 0x000fce0008000f00 */
.L_x_153:
[----:B-1----:R1:W3:Y:S02]  /*b790*/  SYNCS.PHASECHK.TRANS64.TRYWAIT P0, [R0+URZ+0x50], R3 ;  /* 0x00005003000075a7 */ /* 0x0022e400080011ff */
[----:B---3--:R-:W-:Y:S05]  /*b7a0*/  @!P0 NANOSLEEP.SYNCS 0x989680 ;  /* 0x009896800000895d */ /* 0x008fea0003900000 */
[----:B------:R-:W3:Y:S02]  /*b7b0*/  @!P0 SYNCS.PHASECHK.TRANS64 P0, [R0+URZ+0x50], R3 ;  /* 0x00005003000085a7 */ /* 0x000ee400080010ff */
[----:B---3--:R-:W-:Y:S05]  /*b7c0*/  @!P0 BRA `(.L_x_153) ;  /* 0xfffffffc00f08947 */ /* 0x008fea000383ffff */
[----:B------:R-:W-:Y:S05]  /*b7d0*/  BRA `(.L_x_154) ;  /* 0xffffff8c00d07947 */ /* 0x000fea000383ffff */
.L_x_77:
[----:B-1----:R-:W-:-:S07]  /*b7e0*/  MOV R0, UR7 ;  /* 0x0000000700007c02 */ /* 0x002fce0008000f00 */
.L_x_155:
[----:B-1----:R1:W3:Y:S02]  /*b7f0*/  SYNCS.PHASECHK.TRANS64.TRYWAIT P0, [R0+URZ+0x58], R3 ;  /* 0x00005803000075a7 */ /* 0x0022e400080011ff */
[----:B---3--:R-:W-:Y:S05]  /*b800*/  @!P0 NANOSLEEP.SYNCS 0x989680 ;  /* 0x009896800000895d */ /* 0x008fea0003900000 */
[----:B------:R-:W3:Y:S02]  /*b810*/  @!P0 SYNCS.PHASECHK.TRANS64 P0, [R0+URZ+0x58], R3 ;  /* 0x00005803000085a7 */ /* 0x000ee400080010ff */
[----:B---3--:R-:W-:Y:S05]  /*b820*/  @!P0 BRA `(.L_x_155) ;  /* 0xfffffffc00f08947 */ /* 0x008fea000383ffff */
[----:B------:R-:W-:Y:S05]  /*b830*/  BRA `(.L_x_156) ;  /* 0xffffff8c00c07947 */ /* 0x000fea000383ffff */
.L_x_78:
[----:B-1----:R-:W-:-:S07]  /*b840*/  MOV R0, UR7 ;  /* 0x0000000700007c02 */ /* 0x002fce0008000f00 */
.L_x_157:
[----:B-1----:R1:W3:Y:S02]  /*b850*/  SYNCS.PHASECHK.TRANS64.TRYWAIT P0, [R0+URZ+0x60], R3 ;  /* 0x00006003000075a7 */ /* 0x0022e400080011ff */
[----:B---3--:R-:W-:Y:S05]  /*b860*/  @!P0 NANOSLEEP.SYNCS 0x989680 ;  /* 0x009896800000895d */ /* 0x008fea0003900000 */
[----:B------:R-:W3:Y:S02]  /*b870*/  @!P0 SYNCS.PHASECHK.TRANS64 P0, [R0+URZ+0x60], R3 ;  /* 0x00006003000085a7 */ /* 0x000ee400080010ff */
[----:B---3--:R-:W-:Y:S05]  /*b880*/  @!P0 BRA `(.L_x_157) ;  /* 0xfffffffc00f08947 */ /* 0x008fea000383ffff */
[----:B------:R-:W-:Y:S05]  /*b890*/  BRA `(.L_x_158) ;  /* 0xffffff8c00b07947 */ /* 0x000fea000383ffff */
.L_x_80:
[----:B--2---:R2:W4:Y:S02]  /*b8a0*/  SYNCS.PHASECHK.TRANS64.TRYWAIT P0, [R0+URZ+0x80], R3 ;  /* 0x00008003000075a7 */ /* 0x00452400080011ff */
[----:B----4-:R-:W-:Y:S05]  /*b8b0*/  @!P0 NANOSLEEP.SYNCS 0x989680 ;  /* 0x009896800000895d */ /* 0x010fea0003900000 */
[----:B------:R-:W4:Y:S02]  /*b8c0*/  @!P0 SYNCS.PHASECHK.TRANS64 P0, [R0+URZ+0x80], R3 ;  /* 0x00008003000085a7 */ /* 0x000f2400080010ff */
[----:B----4-:R-:W-:Y:S05]  /*b8d0*/  @!P0 BRA `(.L_x_80) ;  /* 0xfffffffc00f08947 */ /* 0x010fea000383ffff */
[----:B------:R-:W-:Y:S05]  /*b8e0*/  BRA `(.L_x_159) ;  /* 0xffffff90007c7947 */ /* 0x000fea000383ffff */
.L_x_91:
[----:B-1----:R1:W3:Y:S02]  /*b8f0*/  SYNCS.PHASECHK.TRANS64.TRYWAIT P1, [R3+URZ+0x30], R0 ;  /* 0x00003000030075a7 */ /* 0x0022e400080211ff */
[----:B---3--:R-:W-:Y:S05]  /*b900*/  @!P1 NANOSLEEP.SYNCS 0x989680 ;  /* 0x009896800000995d */ /* 0x008fea0003900000 */
[----:B------:R-:W3:Y:S02]  /*b910*/  @!P1 SYNCS.PHASECHK.TRANS64 P1, [R3+URZ+0x30], R0 ;  /* 0x00003000030095a7 */ /* 0x000ee400080210ff */
[----:B---3--:R-:W-:Y:S05]  /*b920*/  @!P1 BRA `(.L_x_91) ;  /* 0xfffffffc00f09947 */ /* 0x008fea000383ffff */
[----:B------:R-:W-:Y:S05]  /*b930*/  BRA `(.L_x_90) ;  /* 0xffffff9c00a47947 */ /* 0x000fea000383ffff */
.L_x_93:
[----:B---3--:R3:W4:Y:S02]  /*b940*/  SYNCS.PHASECHK.TRANS64.TRYWAIT P0, [R108+URZ+0xa0], R5 ;  /* 0x0000a0056c0075a7 */ /* 0x00872400080011ff */
[----:B----4-:R-:W-:Y:S05]  /*b950*/  @!P0 NANOSLEEP.SYNCS 0x989680 ;  /* 0x009896800000895d */ /* 0x010fea0003900000 */
[----:B------:R-:W4:Y:S02]  /*b960*/  @!P0 SYNCS.PHASECHK.TRANS64 P0, [R108+URZ+0xa0], R5 ;  /* 0x0000a0056c0085a7 */ /* 0x000f2400080010ff */
[----:B----4-:R-:W-:Y:S05]  /*b970*/  @!P0 BRA `(.L_x_93) ;  /* 0xfffffffc00f08947 */ /* 0x010fea000383ffff */
[----:B------:R-:W-:Y:S05]  /*b980*/  BRA `(.L_x_92) ;  /* 0xffffffa000007947 */ /* 0x000fea000383ffff */
.L_x_101:
[----:B--2---:R2:W3:Y:S02]  /*b990*/  SYNCS.PHASECHK.TRANS64.TRYWAIT P0, [R118+URZ+0x30], R3 ;  /* 0x00003003760075a7 */ /* 0x0044e400080011ff */
[----:B---3--:R-:W-:Y:S05]  /*b9a0*/  @!P0 NANOSLEEP.SYNCS 0x989680 ;  /* 0x009896800000895d */ /* 0x008fea0003900000 */
[----:B------:R-:W3:Y:S02]  /*b9b0*/  @!P0 SYNCS.PHASECHK.TRANS64 P0, [R118+URZ+0x30], R3 ;  /* 0x00003003760085a7 */ /* 0x000ee400080010ff */
[----:B---3--:R-:W-:Y:S05]  /*b9c0*/  @!P0 BRA `(.L_x_101) ;  /* 0xfffffffc00f08947 */ /* 0x008fea000383ffff */
[----:B------:R-:W-:Y:S05]  /*b9d0*/  BRA `(.L_x_100) ;  /* 0xffffffb400047947 */ /* 0x000fea000383ffff */
.L_x_109:
[----:B--2---:R2:W3:Y:S02]  /*b9e0*/  SYNCS.PHASECHK.TRANS64.TRYWAIT P0, [R0+URZ+0x30], R7 ;  /* 0x00003007000075a7 */ /* 0x0044e400080011ff */
[----:B---3--:R-:W-:Y:S05]  /*b9f0*/  @!P0 NANOSLEEP.SYNCS 0x989680 ;  /* 0x009896800000895d */ /* 0x008fea0003900000 */
[----:B------:R-:W3:Y:S02]  /*ba00*/  @!P0 SYNCS.PHASECHK.TRANS64 P0, [R0+URZ+0x30], R7 ;  /* 0x00003007000085a7 */ /* 0x000ee400080010ff */
[----:B---3--:R-:W-:Y:S05]  /*ba10*/  @!P0 BRA `(.L_x_109) ;  /* 0xfffffffc00f08947 */ /* 0x008fea000383ffff */
[----:B------:R-:W-:Y:S05]  /*ba20*/  BRA `(.L_x_108) ;  /* 0xffffffc800587947 */ /* 0x000fea000383ffff */
.L_x_117:
[----:B--2---:R2:W3:Y:S02]  /*ba30*/  SYNCS.PHASECHK.TRANS64.TRYWAIT P0, [R0+URZ+0x30], R5 ;  /* 0x00003005000075a7 */ /* 0x0044e400080011ff */
[----:B---3--:R-:W-:Y:S05]  /*ba40*/  @!P0 NANOSLEEP.SYNCS 0x989680 ;  /* 0x009896800000895d */ /* 0x008fea0003900000 */
[----:B------:R-:W3:Y:S02]  /*ba50*/  @!P0 SYNCS.PHASECHK.TRANS64 P0, [R0+URZ+0x30], R5 ;  /* 0x00003005000085a7 */ /* 0x000ee400080010ff */
[----:B---3--:R-:W-:Y:S05]  /*ba60*/  @!P0 BRA `(.L_x_117) ;  /* 0xfffffffc00f08947 */ /* 0x008fea000383ffff */
[----:B------:R-:W-:Y:S05]  /*ba70*/  BRA `(.L_x_116) ;  /* 0xffffffdc00b87947 */ /* 0x000fea000383ffff */
        .weak           $__internal_0_$__cuda_sm10x_tcgen05_guardrail_trap_col_being_dealloced_not_returned_by_alloc
        .type           $__internal_0_$__cuda_sm10x_tcgen05_guardrail_trap_col_being_dealloced_not_returned_by_alloc,@function
        .size           $__internal_0_$__cuda_sm10x_tcgen05_guardrail_trap_col_being_dealloced_not_returned_by_alloc,($__internal_1_$__cuda_sm10x_tcgen05_guardrail_trap_phase_invalid_during_alloc - $__internal_0_$__cuda_sm10x_tcgen05_guardrail_trap_col_being_dealloced_not_returned_by_alloc)
$__internal_0_$__cuda_sm10x_tcgen05_guardrail_trap_col_being_dealloced_not_returned_by_alloc:
[----:B------:R-:W-:Y:S05]  /*ba80*/  BPT.TRAP 0x1 ;  /* 0x000000040000795c */ /* 0x000fea0000300000 */
[----:B------:R-:W-:-:S04]  /*ba90*/  HFMA2 R3, -RZ, RZ, 0, 0 ;  /* 0x00000000ff037431 */ /* 0x000fc800000001ff */
[----:B------:R-:W-:Y:S05]  /*baa0*/  RET.REL.NODEC R2 `(_ZN7cutlass13device_kernelINS_4gemm6kernel13GemmUniversalIN4cute5tupleIJiiiiEEENS1_10collective13CollectiveMmaINS1_35MainloopSm100TmaUmmaWarpSpecializedILi3ELi2ELi2ENS5_IJNS4_1CILi1EEESB_SB_EEEEENS5_IJNSA_ILi128EEENSA_ILi256EEESE_EEEaNS5_IJlSB_lEEEaSH_NS4_8TiledMMAINS4_8MMA_AtomIJNS4_15SM100_MMA_S8_SSIaaiLi128ELi256ELNS4_4UMMA5MajorE0ELSM_0ELNSL_8SaturateE0EEEEEENS4_6LayoutISC_NS5_IJNSA_ILi0EEESR_SR_EEEEENS5_IJNS4_10UnderscoreESU_SU_EEEEENS4_13SM90_TMA_LOADENS4_14ComposedLayoutINS4_7SwizzleILi3ELi4ELi3EEENS4_18smem_ptr_flag_bitsILi8EEENSQ_INS5_IJNSA_ILi8EEESE_EEENS5_IJSE_SB_EEEEEEEvNS4_8identityESX_S17_vS18_EENS_8epilogue10collective18CollectiveEpilogueINS1A_23Sm100TmaWarpSpecializedILi4ELi2ELi64ELb0ELb0EEEJSG_NS5_IJNSQ_ISE_SB_EENSQ_INSA_ILi64EEESB_EEEEEaSH_aSH_NS1A_6fusion15FusionCallbacksIS1E_NS1J_17LinearCombinationIaiaiLNS_15FloatRoundStyleE2EEESG_S1I_JEEENS4_5SM1004TMEM4LOAD26SM100_TMEM_LOAD_32dp32b64xESX_NSY_INSZ_ILi2ELi4ELi3EEES12_NSQ_INS5_IJS13_S1G_EEENS5_IJS1G_SB_EEEEEEENS4_39AutoVectorizingCopyWithAssumedAlignmentILi128EEENS4_14SM90_TMA_STOREES1X_S1Z_S1Z_EEEvvEEEEvNT_6ParamsE) ;  /* 0xffffff4402547950 */ /* 0x000fea0003c3ffff */
        .weak           $__internal_1_$__cuda_sm10x_tcgen05_guardrail_trap_phase_invalid_during_alloc
        .type           $__internal_1_$__cuda_sm10x_tcgen05_guardrail_trap_phase_invalid_during_alloc,@function
        .size           $__internal_1_$__cuda_sm10x_tcgen05_guardrail_trap_phase_invalid_during_alloc,($__internal_2_$__cuda_sm10x_tcgen05_guardrail_trap_unallocated_columns_being_dealloced - $__internal_1_$__cuda_sm10x_tcgen05_guardrail_trap_phase_invalid_during_alloc)
$__internal_1_$__cuda_sm10x_tcgen05_guardrail_trap_phase_invalid_during_alloc:
[----:B------:R-:W-:Y:S05]  /*bab0*/  BPT.TRAP 0x1 ;  /* 0x000000040000795c */ /* 0x000fea0000300000 */
[----:B------:R-:W-:-:S04]  /*bac0*/  MOV R3, 0x0 ;  /* 0x0000000000037802 */ /* 0x000fc80000000f00 */
[----:B------:R-:W-:Y:S05]  /*bad0*/  RET.REL.NODEC R2 `(_ZN7cutlass13device_kernelINS_4gemm6kernel13GemmUniversalIN4cute5tupleIJiiiiEEENS1_10collective13CollectiveMmaINS1_35MainloopSm100TmaUmmaWarpSpecializedILi3ELi2ELi2ENS5_IJNS4_1CILi1EEESB_SB_EEEEENS5_IJNSA_ILi128EEENSA_ILi256EEESE_EEEaNS5_IJlSB_lEEEaSH_NS4_8TiledMMAINS4_8MMA_AtomIJNS4_15SM100_MMA_S8_SSIaaiLi128ELi256ELNS4_4UMMA5MajorE0ELSM_0ELNSL_8SaturateE0EEEEEENS4_6LayoutISC_NS5_IJNSA_ILi0EEESR_SR_EEEEENS5_IJNS4_10UnderscoreESU_SU_EEEEENS4_13SM90_TMA_LOADENS4_14ComposedLayoutINS4_7SwizzleILi3ELi4ELi3EEENS4_18smem_ptr_flag_bitsILi8EEENSQ_INS5_IJNSA_ILi8EEESE_EEENS5_IJSE_SB_EEEEEEEvNS4_8identityESX_S17_vS18_EENS_8epilogue10collective18CollectiveEpilogueINS1A_23Sm100TmaWarpSpecializedILi4ELi2ELi64ELb0ELb0EEEJSG_NS5_IJNSQ_ISE_SB_EENSQ_INSA_ILi64EEESB_EEEEEaSH_aSH_NS1A_6fusion15FusionCallbacksIS1E_NS1J_17LinearCombinationIaiaiLNS_15FloatRoundStyleE2EEESG_S1I_JEEENS4_5SM1004TMEM4LOAD26SM100_TMEM_LOAD_32dp32b64xESX_NSY_INSZ_ILi2ELi4ELi3EEES12_NSQ_INS5_IJS13_S1G_EEENS5_IJS1G_SB_EEEEEEENS4_39AutoVectorizingCopyWithAssumedAlignmentILi128EEENS4_14SM90_TMA_STOREES1X_S1Z_S1Z_EEEvvEEEEvNT_6ParamsE) ;  /* 0xffffff4402487950 */ /* 0x000fea0003c3ffff */
        .weak           $__internal_2_$__cuda_sm10x_tcgen05_guardrail_trap_unallocated_columns_being_dealloced
        .type           $__internal_2_$__cuda_sm10x_tcgen05_guardrail_trap_unallocated_columns_being_dealloced,@function
        .size           $__internal_2_$__cuda_sm10x_tcgen05_guardrail_trap_unallocated_columns_being_dealloced,(.L_x_161 - $__internal_2_$__cuda_sm10x_tcgen05_guardrail_trap_unallocated_columns_being_dealloced)
$__internal_2_$__cuda_sm10x_tcgen05_guardrail_trap_unallocated_columns_being_dealloced:
[----:B------:R-:W-:Y:S05]  /*bae0*/  BPT.TRAP 0x1 ;  /* 0x000000040000795c */ /* 0x000fea0000300000 */
[----:B------:R-:W-:-:S04]  /*baf0*/  HFMA2 R3, -RZ, RZ, 0, 0 ;  /* 0x00000000ff037431 */ /* 0x000fc800000001ff */
[----:B------:R-:W-:Y:S05]  /*bb00*/  RET.REL.NODEC R2 `(_ZN7cutlass13device_kernelINS_4gemm6kernel13GemmUniversalIN4cute5tupleIJiiiiEEENS1_10collective13CollectiveMmaINS1_35MainloopSm100TmaUmmaWarpSpecializedILi3ELi2ELi2ENS5_IJNS4_1CILi1EEESB_SB_EEEEENS5_IJNSA_ILi128EEENSA_ILi256EEESE_EEEaNS5_IJlSB_lEEEaSH_NS4_8TiledMMAINS4_8MMA_AtomIJNS4_15SM100_MMA_S8_SSIaaiLi128ELi256ELNS4_4UMMA5MajorE0ELSM_0ELNSL_8SaturateE0EEEEEENS4_6LayoutISC_NS5_IJNSA_ILi0EEESR_SR_EEEEENS5_IJNS4_10UnderscoreESU_SU_EEEEENS4_13SM90_TMA_LOADENS4_14ComposedLayoutINS4_7SwizzleILi3ELi4ELi3EEENS4_18smem_ptr_flag_bitsILi8EEENSQ_INS5_IJNSA_ILi8EEESE_EEENS5_IJSE_SB_EEEEEEEvNS4_8identityESX_S17_vS18_EENS_8epilogue10collective18CollectiveEpilogueINS1A_23Sm100TmaWarpSpecializedILi4ELi2ELi64ELb0ELb0EEEJSG_NS5_IJNSQ_ISE_SB_EENSQ_INSA_ILi64EEESB_EEEEEaSH_aSH_NS1A_6fusion15FusionCallbacksIS1E_NS1J_17LinearCombinationIaiaiLNS_15FloatRoundStyleE2EEESG_S1I_JEEENS4_5SM1004TMEM4LOAD26SM100_TMEM_LOAD_32dp32b64xESX_NSY_INSZ_ILi2ELi4ELi3EEES12_NSQ_INS5_IJS13_S1G_EEENS5_IJS1G_SB_EEEEEEENS4_39AutoVectorizingCopyWithAssumedAlignmentILi128EEENS4_14SM90_TMA_STOREES1X_S1Z_S1Z_EEEvvEEEEvNT_6ParamsE) ;  /* 0xffffff44023c7950 */ /* 0x000fea0003c3ffff */
.L_x_160:
[----:B------:R-:W-:-:S00]  /*bb10*/  BRA `(.L_x_160) ;  /* 0xfffffffc00fc7947 */ /* 0x000fc0000383ffff */
[----:B------:R-:W-:-:S00]  /*bb20*/  NOP ;  /* 0x0000000000007918 */ /* 0x000fc00000000000 */
        /* <DEDUP_REMOVED lines=13> */
.L_x_161:


//--------------------- .nv.global.init           --------------------------
	.section	.nv.global.init,"aw",@progbits
.nv.global.init:
	.type		$str$27,@object
	.size		$str$27,($str$28 - $str$27)
$str$27:
        /*0000*/ 	.byte	0x28, 0x61, 0x64, 0x64, 0x72, 0x65, 0x73, 0x73, 0x20, 0x26, 0x20, 0x6d, 0x61, 0x73, 0x6b, 0x29
        /*0010*/ 	.byte	0x20, 0x3d, 0x3d, 0x20, 0x30, 0x00
	.type		$str$28,@object
	.size		$str$28,($str$26 - $str$28)
$str$28:
        /*0016*/ 	.byte	0x2f, 0x74, 0x6d, 0x70, 0x2f, 0x63, 0x75, 0x74, 0x6c, 0x61, 0x73, 0x73, 0x5f, 0x73, 0x77, 0x65
        /*0026*/ 	.byte	0x65, 0x70, 0x5f, 0x73, 0x72, 0x63, 0x2f, 0x69, 0x6e, 0x63, 0x6c, 0x75, 0x64, 0x65, 0x2f, 0x63
        /*0036*/ 	.byte	0x75, 0x74, 0x65, 0x2f, 0x70, 0x6f, 0x69, 0x6e, 0x74, 0x65, 0x72, 0x5f, 0x66, 0x6c, 0x61, 0x67
        /*0046*/ 	.byte	0x67, 0x65, 0x64, 0x2e, 0x68, 0x70, 0x70, 0x00
	.type		$str$26,@object
	.size		$str$26,($str$25 - $str$26)
$str$26:
        /*004e*/ 	.byte	0x2f, 0x74, 0x6d, 0x70, 0x2f, 0x63, 0x75, 0x74, 0x6c, 0x61, 0x73, 0x73, 0x5f, 0x73, 0x77, 0x65
        /*005e*/ 	.byte	0x65, 0x70, 0x5f, 0x73, 0x72, 0x63, 0x2f, 0x69, 0x6e, 0x63, 0x6c, 0x75, 0x64, 0x65, 0x2f, 0x63
        /*006e*/ 	.byte	0x75, 0x74, 0x65, 0x2f, 0x61, 0x74, 0x6f, 0x6d, 0x2f, 0x63, 0x6f, 0x70, 0x79, 0x5f, 0x74, 0x72
        /*007e*/ 	.byte	0x61, 0x69, 0x74, 0x73, 0x5f, 0x73, 0x6d, 0x31, 0x30, 0x30, 0x2e, 0x68, 0x70, 0x70, 0x00
	.type		$str$25,@object
	.size		$str$25,(__unnamed_1 - $str$25)
$str$25:
        /*008d*/ 	.byte	0x28, 0x28, 0x75, 0x69, 0x6e, 0x74, 0x33, 0x32, 0x5f, 0x74, 0x28, 0x74, 0x68, 0x72, 0x65, 0x61
        /*009d*/ 	.byte	0x64, 0x49, 0x64, 0x78, 0x2e, 0x78, 0x29, 0x20, 0x2f, 0x20, 0x33, 0x32, 0x29, 0x20, 0x25, 0x20
        /*00ad*/ 	.byte	0x34, 0x29, 0x20, 0x3d, 0x3d, 0x20, 0x28, 0x28, 0x28, 0x74, 0x6d, 0x65, 0x6d, 0x5f, 0x61, 0x64
        /*00bd*/ 	.byte	0x64, 0x72, 0x20, 0x3e, 0x3e, 0x20, 0x31, 0x36, 0x29, 0x20, 0x2f, 0x20, 0x33, 0x32, 0x29, 0x20
        /*00cd*/ 	.byte	0x25, 0x20, 0x34, 0x29, 0x00
	.type		__unnamed_1,@object
	.size		__unnamed_1,(__unnamed_2 - __unnamed_1)
__unnamed_1:
        /*00d2*/ 	.byte	0x61, 0x75, 0x74, 0x6f, 0x20, 0x63, 0x75, 0x74, 0x65, 0x3a, 0x3a, 0x61, 0x73, 0x5f, 0x70, 0x6f
        /* <DEDUP_REMOVED lines=24> */
        /*0262*/ 	.byte	0x5d, 0x00
	.type		__unnamed_2,@object
	.size		__unnamed_2,(__unnamed_3 - __unnamed_2)
__unnamed_2:
        /* <DEDUP_REMOVED lines=26> */
	.type		__unnamed_3,@object
	.size		__unnamed_3,(.L_3 - __unnamed_3)
__unnamed_3:
        /* <DEDUP_REMOVED lines=42> */
        /*0696*/ 	.byte	0x43, 0x3c, 0x30, 0x3e, 0x3e, 0x3e, 0x3e, 0x5d, 0x00
.L_3:


//--------------------- .nv.shared._ZN7cutlass13device_kernelINS_4gemm6kernel13GemmUniversalIN4cute5tupleIJiiiiEEENS1_10collective13CollectiveMmaINS1_35MainloopSm100TmaUmmaWarpSpecializedILi3ELi2ELi2ENS5_IJNS4_1CILi1EEESB_SB_EEEEENS5_IJNSA_ILi128EEENSA_ILi256EEESE_EEEaNS5_IJlSB_lEEEaSH_NS4_8TiledMMAINS4_8MMA_AtomIJNS4_15SM100_MMA_S8_SSIaaiLi128ELi256ELNS4_4UMMA5MajorE0ELSM_0ELNSL_8SaturateE0EEEEEENS4_6LayoutISC_NS5_IJNSA_ILi0EEESR_SR_EEEEENS5_IJNS4_10UnderscoreESU_SU_EEEEENS4_13SM90_TMA_LOADENS4_14ComposedLayoutINS4_7SwizzleILi3ELi4ELi3EEENS4_18smem_ptr_flag_bitsILi8EEENSQ_INS5_IJNSA_ILi8EEESE_EEENS5_IJSE_SB_EEEEEEEvNS4_8identityESX_S17_vS18_EENS_8epilogue10collective18CollectiveEpilogueINS1A_23Sm100TmaWarpSpecializedILi4ELi2ELi64ELb0ELb0EEEJSG_NS5_IJNSQ_ISE_SB_EENSQ_INSA_ILi64EEESB_EEEEEaSH_aSH_NS1A_6fusion15FusionCallbacksIS1E_NS1J_17LinearCombinationIaiaiLNS_15FloatRoundStyleE2EEESG_S1I_JEEENS4_5SM1004TMEM4LOAD26SM100_TMEM_LOAD_32dp32b64xESX_NSY_INSZ_ILi2ELi4ELi3EEES12_NSQ_INS5_IJS13_S1G_EEENS5_IJS1G_SB_EEEEEEENS4_39AutoVectorizingCopyWithAssumedAlignmentILi128EEENS4_14SM90_TMA_STOREES1X_S1Z_S1Z_EEEvvEEEEvNT_6ParamsE --------------------------
	.section	.nv.shared._ZN7cutlass13device_kernelINS_4gemm6kernel13GemmUniversalIN4cute5tupleIJiiiiEEENS1_10collective13CollectiveMmaINS1_35MainloopSm100TmaUmmaWarpSpecializedILi3ELi2ELi2ENS5_IJNS4_1CILi1EEESB_SB_EEEEENS5_IJNSA_ILi128EEENSA_ILi256EEESE_EEEaNS5_IJlSB_lEEEaSH_NS4_8TiledMMAINS4_8MMA_AtomIJNS4_15SM100_MMA_S8_SSIaaiLi128ELi256ELNS4_4UMMA5MajorE0ELSM_0ELNSL_8SaturateE0EEEEEENS4_6LayoutISC_NS5_IJNSA_ILi0EEESR_SR_EEEEENS5_IJNS4_10UnderscoreESU_SU_EEEEENS4_13SM90_TMA_LOADENS4_14ComposedLayoutINS4_7SwizzleILi3ELi4ELi3EEENS4_18smem_ptr_flag_bitsILi8EEENSQ_INS5_IJNSA_ILi8EEESE_EEENS5_IJSE_SB_EEEEEEEvNS4_8identityESX_S17_vS18_EENS_8epilogue10collective18CollectiveEpilogueINS1A_23Sm100TmaWarpSpecializedILi4ELi2ELi64ELb0ELb0EEEJSG_NS5_IJNSQ_ISE_SB_EENSQ_INSA_ILi64EEESB_EEEEEaSH_aSH_NS1A_6fusion15FusionCallbacksIS1E_NS1J_17LinearCombinationIaiaiLNS_15FloatRoundStyleE2EEESG_S1I_JEEENS4_5SM1004TMEM4LOAD26SM100_TMEM_LOAD_32dp32b64xESX_NSY_INSZ_ILi2ELi4ELi3EEES12_NSQ_INS5_IJS13_S1G_EEENS5_IJS1G_SB_EEEEEEENS4_39AutoVectorizingCopyWithAssumedAlignmentILi128EEENS4_14SM90_TMA_STOREES1X_S1Z_S1Z_EEEvvEEEEvNT_6ParamsE,"aw",@nobits
	.sectionflags	@""
	.align	16
	.zero		1024


//--------------------- .nv.shared.reserved.0     --------------------------
	.section	.nv.shared.reserved.0,"aw",@nobits
	.weak		__nv_reservedSMEM_offset_0_alias
	.size		__nv_reservedSMEM_offset_0_alias, 0, 64
	.other		__nv_reservedSMEM_offset_0_alias,@"STO_CUDA_RESERVED_SHARED STV_DEFAULT"
__nv_reservedSMEM_offset_0_alias:
	.zero		0
.nv.shared.reserved.0:
	.zero		64
	.weak		__nv_reservedSMEM_tcgen05_partition
	.type		__nv_reservedSMEM_tcgen05_partition,@object
	.size		__nv_reservedSMEM_tcgen05_partition,(.L_0 - __nv_reservedSMEM_tcgen05_partition)
__nv_reservedSMEM_tcgen05_partition:
	.zero		32
.L_0:


//--------------------- .nv.global                --------------------------
	.section	.nv.global,"aw",@nobits
.nv.global:
	.type		_ZN40_INTERNAL_87af8215_4_k_cu_79086bca_293954cute1_E,@object
	.size		_ZN40_INTERNAL_87af8215_4_k_cu_79086bca_293954cute1_E,(_ZN40_INTERNAL_87af8215_4_k_cu_79086bca_293954cuda3std3__45__cpo6cbeginE - _ZN40_INTERNAL_87af8215_4_k_cu_79086bca_293954cute1_E)
_ZN40_INTERNAL_87af8215_4_k_cu_79086bca_293954cute1_E:
	.zero		1
	.type		_ZN40_INTERNAL_87af8215_4_k_cu_79086bca_293954cuda3std3__45__cpo6cbeginE,@object
	.size		_ZN40_INTERNAL_87af8215_4_k_cu_79086bca_293954cuda3std3__45__cpo6cbeginE,(_ZN40_INTERNAL_87af8215_4_k_cu_79086bca_293954cuda3std3__48in_placeE - _ZN40_INTERNAL_87af8215_4_k_cu_79086bca_293954cuda3std3__45__cpo6cbeginE)
_ZN40_INTERNAL_87af8215_4_k_cu_79086bca_293954cuda3std3__45__cpo6cbeginE:
	.zero		1
	.type		_ZN40_INTERNAL_87af8215_4_k_cu_79086bca_293954cuda3std3__48in_placeE,@object
	.size		_ZN40_INTERNAL_87af8215_4_k_cu_79086bca_293954cuda3std3__48in_placeE,(_ZN40_INTERNAL_87af8215_4_k_cu_79086bca_293954cuda3std6ranges3__45__cpo9iter_moveE - _ZN40_INTERNAL_87af8215_4_k_cu_79086bca_293954cuda3std3__48in_placeE)
_ZN40_INTERNAL_87af8215_4_k_cu_79086bca_293954cuda3std3__48in_placeE:
	.zero		1
	.type		_ZN40_INTERNAL_87af8215_4_k_cu_79086bca_293954cuda3std6ranges3__45__cpo9iter_moveE,@object
	.size		_ZN40_INTERNAL_87af8215_4_k_cu_79086bca_293954cuda3std6ranges3__45__cpo9iter_moveE,(_ZN40_INTERNAL_87af8215_4_k_cu_79086bca_293954cuda3std3__45__cpo5beginE - _ZN40_INTERNAL_87af8215_4_k_cu_79086bca_293954cuda3std6ranges3__45__cpo9iter_moveE)
_ZN40_INTERNAL_87af8215_4_k_cu_79086bca_293954cuda3std6ranges3__45__cpo9iter_moveE:
	.zero		1
	.type		_ZN40_INTERNAL_87af8215_4_k_cu_79086bca_293954cuda3std3__45__cpo5beginE,@object
	.size		_ZN40_INTERNAL_87af8215_4_k_cu_79086bca_293954cuda3std3__45__cpo5beginE,(_ZN40_INTERNAL_87af8215_4_k_cu_79086bca_293954cuda3std3__442_GLOBAL__N__87af8215_4_k_cu_79086bca_293956ignoreE - _ZN40_INTERNAL_87af8215_4_k_cu_79086bca_293954cuda3std3__45__cpo5beginE)
_ZN40_INTERNAL_87af8215_4_k_cu_79086bca_293954cuda3std3__45__cpo5beginE:
	.zero		1
	.type		_ZN40_INTERNAL_87af8215_4_k_cu_79086bca_293954cuda3std3__442_GLOBAL__N__87af8215_4_k_cu_79086bca_293956ignoreE,@object
	.size		_ZN40_INTERNAL_87af8215_4_k_cu_79086bca_293954cuda3std3__442_GLOBAL__N__87af8215_4_k_cu_79086bca_293956ignoreE,(_ZN40_INTERNAL_87af8215_4_k_cu_79086bca_293954cute7productE - _ZN40_INTERNAL_87af8215_4_k_cu_79086bca_293954cuda3std3__442_GLOBAL__N__87af8215_4_k_cu_79086bca_293956ignoreE)
_ZN40_INTERNAL_87af8215_4_k_cu_79086bca_293954cuda3std3__442_GLOBAL__N__87af8215_4_k_cu_79086bca_293956ignoreE:
	.zero		1
	.type		_ZN40_INTERNAL_87af8215_4_k_cu_79086bca_293954cute7productE,@object
	.size		_ZN40_INTERNAL_87af8215_4_k_cu_79086bca_293954cute7productE,(_ZN40_INTERNAL_87af8215_4_k_cu_79086bca_293954cuda3std3__45__cpo3endE - _ZN40_INTERNAL_87af8215_4_k_cu_79086bca_293954cute7productE)
_ZN40_INTERNAL_87af8215_4_k_cu_79086bca_293954cute7productE:
	.zero		1
	.type		_ZN40_INTERNAL_87af8215_4_k_cu_79086bca_293954cuda3std3__45__cpo3endE,@object
	.size		_ZN40_INTERNAL_87af8215_4_k_cu_79086bca_293954cuda3std3__45__cpo3endE,(_ZN40_INTERNAL_87af8215_4_k_cu_79086bca_293954cuda3std3__419piecewise_constructE - _ZN40_INTERNAL_87af8215_4_k_cu_79086bca_293954cuda3std3__45__cpo3endE)
_ZN40_INTERNAL_87af8215_4_k_cu_79086bca_293954cuda3std3__45__cpo3endE:
	.zero		1
	.type		_ZN40_INTERNAL_87af8215_4_k_cu_79086bca_293954cuda3std3__419piecewise_constructE,@object
	.size		_ZN40_INTERNAL_87af8215_4_k_cu_79086bca_293954cuda3std3__419piecewise_constructE,(_ZN40_INTERNAL_87af8215_4_k_cu_79086bca_293954cuda3std3__45__cpo4cendE - _ZN40_INTERNAL_87af8215_4_k_cu_79086bca_293954cuda3std3__419piecewise_constructE)
_ZN40_INTERNAL_87af8215_4_k_cu_79086bca_293954cuda3std3__419piecewise_constructE:
	.zero		1
	.type		_ZN40_INTERNAL_87af8215_4_k_cu_79086bca_293954cuda3std3__45__cpo4cendE,@object
	.size		_ZN40_INTERNAL_87af8215_4_k_cu_79086bca_293954cuda3std3__45__cpo4cendE,(_ZN40_INTERNAL_87af8215_4_k_cu_79086bca_293954cuda3std6ranges3__45__cpo4swapE - _ZN40_INTERNAL_87af8215_4_k_cu_79086bca_293954cuda3std3__45__cpo4cendE)
_ZN40_INTERNAL_87af8215_4_k_cu_79086bca_293954cuda3std3__45__cpo4cendE:
	.zero		1
	.type		_ZN40_INTERNAL_87af8215_4_k_cu_79086bca_293954cuda3std6ranges3__45__cpo4swapE,@object
	.size		_ZN40_INTERNAL_87af8215_4_k_cu_79086bca_293954cuda3std6ranges3__45__cpo4swapE,(.L_11 - _ZN40_INTERNAL_87af8215_4_k_cu_79086bca_293954cuda3std6ranges3__45__cpo4swapE)
_ZN40_INTERNAL_87af8215_4_k_cu_79086bca_293954cuda3std6ranges3__45__cpo4swapE:
	.zero		1
.L_11:


//--------------------- .nv.constant0._ZN7cutlass13device_kernelINS_4gemm6kernel13GemmUniversalIN4cute5tupleIJiiiiEEENS1_10collective13CollectiveMmaINS1_35MainloopSm100TmaUmmaWarpSpecializedILi3ELi2ELi2ENS5_IJNS4_1CILi1EEESB_SB_EEEEENS5_IJNSA_ILi128EEENSA_ILi256EEESE_EEEaNS5_IJlSB_lEEEaSH_NS4_8TiledMMAINS4_8MMA_AtomIJNS4_15SM100_MMA_S8_SSIaaiLi128ELi256ELNS4_4UMMA5MajorE0ELSM_0ELNSL_8SaturateE0EEEEEENS4_6LayoutISC_NS5_IJNSA_ILi0EEESR_SR_EEEEENS5_IJNS4_10UnderscoreESU_SU_EEEEENS4_13SM90_TMA_LOADENS4_14ComposedLayoutINS4_7SwizzleILi3ELi4ELi3EEENS4_18smem_ptr_flag_bitsILi8EEENSQ_INS5_IJNSA_ILi8EEESE_EEENS5_IJSE_SB_EEEEEEEvNS4_8identityESX_S17_vS18_EENS_8epilogue10collective18CollectiveEpilogueINS1A_23Sm100TmaWarpSpecializedILi4ELi2ELi64ELb0ELb0EEEJSG_NS5_IJNSQ_ISE_SB_EENSQ_INSA_ILi64EEESB_EEEEEaSH_aSH_NS1A_6fusion15FusionCallbacksIS1E_NS1J_17LinearCombinationIaiaiLNS_15FloatRoundStyleE2EEESG_S1I_JEEENS4_5SM1004TMEM4LOAD26SM100_TMEM_LOAD_32dp32b64xESX_NSY_INSZ_ILi2ELi4ELi3EEES12_NSQ_INS5_IJS13_S1G_EEENS5_IJS1G_SB_EEEEEEENS4_39AutoVectorizingCopyWithAssumedAlignmentILi128EEENS4_14SM90_TMA_STOREES1X_S1Z_S1Z_EEEvvEEEEvNT_6ParamsE --------------------------
	.section	.nv.constant0._ZN7cutlass13device_kernelINS_4gemm6kernel13GemmUniversalIN4cute5tupleIJiiiiEEENS1_10collective13CollectiveMmaINS1_35MainloopSm100TmaUmmaWarpSpecializedILi3ELi2ELi2ENS5_IJNS4_1CILi1EEESB_SB_EEEEENS5_IJNSA_ILi128EEENSA_ILi256EEESE_EEEaNS5_IJlSB_lEEEaSH_NS4_8TiledMMAINS4_8MMA_AtomIJNS4_15SM100_MMA_S8_SSIaaiLi128ELi256ELNS4_4UMMA5MajorE0ELSM_0ELNSL_8SaturateE0EEEEEENS4_6LayoutISC_NS5_IJNSA_ILi0EEESR_SR_EEEEENS5_IJNS4_10UnderscoreESU_SU_EEEEENS4_13SM90_TMA_LOADENS4_14ComposedLayoutINS4_7SwizzleILi3ELi4ELi3EEENS4_18smem_ptr_flag_bitsILi8EEENSQ_INS5_IJNSA_ILi8EEESE_EEENS5_IJSE_SB_EEEEEEEvNS4_8identityESX_S17_vS18_EENS_8epilogue10collective18CollectiveEpilogueINS1A_23Sm100TmaWarpSpecializedILi4ELi2ELi64ELb0ELb0EEEJSG_NS5_IJNSQ_ISE_SB_EENSQ_INSA_ILi64EEESB_EEEEEaSH_aSH_NS1A_6fusion15FusionCallbacksIS1E_NS1J_17LinearCombinationIaiaiLNS_15FloatRoundStyleE2EEESG_S1I_JEEENS4_5SM1004TMEM4LOAD26SM100_TMEM_LOAD_32dp32b64xESX_NSY_INSZ_ILi2ELi4ELi3EEES12_NSQ_INS5_IJS13_S1G_EEENS5_IJS1G_SB_EEEEEEENS4_39AutoVectorizingCopyWithAssumedAlignmentILi128EEENS4_14SM90_TMA_STOREES1X_S1Z_S1Z_EEEvvEEEEvNT_6ParamsE,"a",@progbits
	.sectionflags	@""
	.align	4
.nv.constant0._ZN7cutlass13device_kernelINS_4gemm6kernel13GemmUniversalIN4cute5tupleIJiiiiEEENS1_10collective13CollectiveMmaINS1_35MainloopSm100TmaUmmaWarpSpecializedILi3ELi2ELi2ENS5_IJNS4_1CILi1EEESB_SB_EEEEENS5_IJNSA_ILi128EEENSA_ILi256EEESE_EEEaNS5_IJlSB_lEEEaSH_NS4_8TiledMMAINS4_8MMA_AtomIJNS4_15SM100_MMA_S8_SSIaaiLi128ELi256ELNS4_4UMMA5MajorE0ELSM_0ELNSL_8SaturateE0EEEEEENS4_6LayoutISC_NS5_IJNSA_ILi0EEESR_SR_EEEEENS5_IJNS4_10UnderscoreESU_SU_EEEEENS4_13SM90_TMA_LOADENS4_14ComposedLayoutINS4_7SwizzleILi3ELi4ELi3EEENS4_18smem_ptr_flag_bitsILi8EEENSQ_INS5_IJNSA_ILi8EEESE_EEENS5_IJSE_SB_EEEEEEEvNS4_8identityESX_S17_vS18_EENS_8epilogue10collective18CollectiveEpilogueINS1A_23Sm100TmaWarpSpecializedILi4ELi2ELi64ELb0ELb0EEEJSG_NS5_IJNSQ_ISE_SB_EENSQ_INSA_ILi64EEESB_EEEEEaSH_aSH_NS1A_6fusion15FusionCallbacksIS1E_NS1J_17LinearCombinationIaiaiLNS_15FloatRoundStyleE2EEESG_S1I_JEEENS4_5SM1004TMEM4LOAD26SM100_TMEM_LOAD_32dp32b64xESX_NSY_INSZ_ILi2ELi4ELi3EEES12_NSQ_INS5_IJS13_S1G_EEENS5_IJS1G_SB_EEEEEEENS4_39AutoVectorizingCopyWithAssumedAlignmentILi128EEENS4_14SM90_TMA_STOREES1X_S1Z_S1Z_EEEvvEEEEvNT_6ParamsE:
	.zero		2944


//--------------------- SYMBOLS --------------------------

	.type		.nv.reservedSmem.offset0,@object
	.size		.nv.reservedSmem.offset0,0x4
	.type		.nv.reservedSmem.cap,@object
	.size		.nv.reservedSmem.cap,0x4
	.type		__assertfail,@function
